//
// Generated by NVIDIA NVVM Compiler
//
// Compiler Build ID: CL-36424714
// Cuda compilation tools, release 13.0, V13.0.88
// Based on NVVM 20.0.0
//

.version 9.0
.target sm_100
.address_size 64

	// .globl	_Z12kernelupdatePfS_i5Storm
.extern .shared .align 16 .b8 s_in[];

.visible .entry _Z12kernelupdatePfS_i5Storm(
	.param .u64 .ptr .align 1 _Z12kernelupdatePfS_i5Storm_param_0,
	.param .u64 .ptr .align 1 _Z12kernelupdatePfS_i5Storm_param_1,
	.param .u32 _Z12kernelupdatePfS_i5Storm_param_2,
	.param .align 8 .b8 _Z12kernelupdatePfS_i5Storm_param_3[16]
)
{
	.reg .pred 	%p<28>;
	.reg .b32 	%r<72>;
	.reg .b32 	%f<94>;
	.reg .b64 	%rd<23>;

	ld.param.u32 	%r1, [_Z12kernelupdatePfS_i5Storm_param_3];
	ld.param.u64 	%rd8, [_Z12kernelupdatePfS_i5Storm_param_3+8];
	ld.param.u64 	%rd9, [_Z12kernelupdatePfS_i5Storm_param_0];
	ld.param.u64 	%rd10, [_Z12kernelupdatePfS_i5Storm_param_1];
	ld.param.u32 	%r14, [_Z12kernelupdatePfS_i5Storm_param_2];
	cvta.to.global.u64 	%rd1, %rd9;
	cvta.to.global.u64 	%rd2, %rd10;
	cvta.to.global.u64 	%rd3, %rd8;
	mov.u32 	%r15, %ctaid.x;
	mov.u32 	%r2, %ntid.x;
	mov.u32 	%r3, %tid.x;
	mad.lo.s32 	%r4, %r15, %r2, %r3;
	setp.ge.s32 	%p1, %r4, %r14;
	@%p1 bra 	$L__BB0_18;
	setp.lt.s32 	%p2, %r1, 1;
	mov.f32 	%f92, 0f00000000;
	@%p2 bra 	$L__BB0_10;
	cvt.rn.f32.s32 	%f1, %r14;
	mov.f32 	%f19, 0f3A83126F;
	div.rn.f32 	%f2, %f19, %f1;
	mov.f32 	%f20, 0fBA83126F;
	div.rn.f32 	%f3, %f20, %f1;
	and.b32  	%r5, %r1, 3;
	setp.lt.u32 	%p3, %r1, 4;
	mov.f32 	%f92, 0f00000000;
	mov.b32 	%r71, 0;
	@%p3 bra 	$L__BB0_5;
	and.b32  	%r71, %r1, 2147483644;
	neg.s32 	%r69, %r71;
	add.s64 	%rd22, %rd3, 16;
	mov.f32 	%f92, 0f00000000;
$L__BB0_4:
	.pragma "nounroll";
	ld.global.u32 	%r17, [%rd22+-12];
	mul.lo.s32 	%r18, %r17, 1000;
	cvt.rn.f32.s32 	%f22, %r18;
	ld.global.u32 	%r19, [%rd22+-16];
	sub.s32 	%r20, %r19, %r4;
	abs.s32 	%r21, %r20;
	add.s32 	%r22, %r21, 1;
	cvt.rn.f32.s32 	%f23, %r22;
	sqrt.rn.f32 	%f24, %f23;
	div.rn.f32 	%f25, %f22, %f1;
	div.rn.f32 	%f26, %f25, %f24;
	setp.ge.f32 	%p4, %f26, %f2;
	setp.le.f32 	%p5, %f26, %f3;
	add.f32 	%f27, %f92, %f26;
	selp.f32 	%f28, %f27, %f92, %p5;
	selp.f32 	%f29, %f27, %f28, %p4;
	ld.global.u32 	%r23, [%rd22+-4];
	mul.lo.s32 	%r24, %r23, 1000;
	cvt.rn.f32.s32 	%f30, %r24;
	ld.global.u32 	%r25, [%rd22+-8];
	sub.s32 	%r26, %r25, %r4;
	abs.s32 	%r27, %r26;
	add.s32 	%r28, %r27, 1;
	cvt.rn.f32.s32 	%f31, %r28;
	sqrt.rn.f32 	%f32, %f31;
	div.rn.f32 	%f33, %f30, %f1;
	div.rn.f32 	%f34, %f33, %f32;
	setp.ge.f32 	%p6, %f34, %f2;
	setp.le.f32 	%p7, %f34, %f3;
	add.f32 	%f35, %f29, %f34;
	selp.f32 	%f36, %f35, %f29, %p7;
	selp.f32 	%f37, %f35, %f36, %p6;
	ld.global.u32 	%r29, [%rd22+4];
	mul.lo.s32 	%r30, %r29, 1000;
	cvt.rn.f32.s32 	%f38, %r30;
	ld.global.u32 	%r31, [%rd22];
	sub.s32 	%r32, %r31, %r4;
	abs.s32 	%r33, %r32;
	add.s32 	%r34, %r33, 1;
	cvt.rn.f32.s32 	%f39, %r34;
	sqrt.rn.f32 	%f40, %f39;
	div.rn.f32 	%f41, %f38, %f1;
	div.rn.f32 	%f42, %f41, %f40;
	setp.ge.f32 	%p8, %f42, %f2;
	setp.le.f32 	%p9, %f42, %f3;
	add.f32 	%f43, %f37, %f42;
	selp.f32 	%f44, %f43, %f37, %p9;
	selp.f32 	%f45, %f43, %f44, %p8;
	ld.global.u32 	%r35, [%rd22+12];
	mul.lo.s32 	%r36, %r35, 1000;
	cvt.rn.f32.s32 	%f46, %r36;
	ld.global.u32 	%r37, [%rd22+8];
	sub.s32 	%r38, %r37, %r4;
	abs.s32 	%r39, %r38;
	add.s32 	%r40, %r39, 1;
	cvt.rn.f32.s32 	%f47, %r40;
	sqrt.rn.f32 	%f48, %f47;
	div.rn.f32 	%f49, %f46, %f1;
	div.rn.f32 	%f50, %f49, %f48;
	setp.ge.f32 	%p10, %f50, %f2;
	setp.le.f32 	%p11, %f50, %f3;
	add.f32 	%f51, %f45, %f50;
	selp.f32 	%f52, %f51, %f45, %p11;
	selp.f32 	%f92, %f51, %f52, %p10;
	add.s32 	%r69, %r69, 4;
	add.s64 	%rd22, %rd22, 32;
	setp.ne.s32 	%p12, %r69, 0;
	@%p12 bra 	$L__BB0_4;
$L__BB0_5:
	setp.eq.s32 	%p13, %r5, 0;
	@%p13 bra 	$L__BB0_10;
	setp.eq.s32 	%p14, %r5, 1;
	@%p14 bra 	$L__BB0_8;
	shl.b32 	%r41, %r71, 1;
	mul.wide.u32 	%rd11, %r41, 4;
	add.s64 	%rd12, %rd3, %rd11;
	ld.global.u32 	%r42, [%rd12+4];
	mul.lo.s32 	%r43, %r42, 1000;
	cvt.rn.f32.s32 	%f54, %r43;
	ld.global.u32 	%r44, [%rd12];
	sub.s32 	%r45, %r44, %r4;
	abs.s32 	%r46, %r45;
	add.s32 	%r47, %r46, 1;
	cvt.rn.f32.s32 	%f55, %r47;
	sqrt.rn.f32 	%f56, %f55;
	div.rn.f32 	%f57, %f54, %f1;
	div.rn.f32 	%f58, %f57, %f56;
	setp.ge.f32 	%p15, %f58, %f2;
	setp.le.f32 	%p16, %f58, %f3;
	add.f32 	%f59, %f92, %f58;
	selp.f32 	%f60, %f59, %f92, %p16;
	selp.f32 	%f61, %f59, %f60, %p15;
	ld.global.u32 	%r48, [%rd12+12];
	mul.lo.s32 	%r49, %r48, 1000;
	cvt.rn.f32.s32 	%f62, %r49;
	ld.global.u32 	%r50, [%rd12+8];
	sub.s32 	%r51, %r50, %r4;
	abs.s32 	%r52, %r51;
	add.s32 	%r53, %r52, 1;
	cvt.rn.f32.s32 	%f63, %r53;
	sqrt.rn.f32 	%f64, %f63;
	div.rn.f32 	%f65, %f62, %f1;
	div.rn.f32 	%f66, %f65, %f64;
	setp.ge.f32 	%p17, %f66, %f2;
	setp.le.f32 	%p18, %f66, %f3;
	add.f32 	%f67, %f61, %f66;
	selp.f32 	%f68, %f67, %f61, %p18;
	selp.f32 	%f92, %f67, %f68, %p17;
	sub.s32 	%r54, %r41, %r71;
	add.s32 	%r71, %r54, 2;
$L__BB0_8:
	and.b32  	%r55, %r1, 1;
	setp.eq.b32 	%p19, %r55, 1;
	not.pred 	%p20, %p19;
	@%p20 bra 	$L__BB0_10;
	shl.b32 	%r56, %r71, 1;
	mul.wide.u32 	%rd13, %r56, 4;
	add.s64 	%rd14, %rd3, %rd13;
	ld.global.u32 	%r57, [%rd14+4];
	mul.lo.s32 	%r58, %r57, 1000;
	cvt.rn.f32.s32 	%f69, %r58;
	ld.global.u32 	%r59, [%rd14];
	sub.s32 	%r60, %r59, %r4;
	abs.s32 	%r61, %r60;
	add.s32 	%r62, %r61, 1;
	cvt.rn.f32.s32 	%f70, %r62;
	sqrt.rn.f32 	%f71, %f70;
	div.rn.f32 	%f72, %f69, %f1;
	div.rn.f32 	%f73, %f72, %f71;
	setp.ge.f32 	%p21, %f73, %f2;
	setp.le.f32 	%p22, %f73, %f3;
	add.f32 	%f74, %f92, %f73;
	selp.f32 	%f75, %f74, %f92, %p22;
	selp.f32 	%f92, %f74, %f75, %p21;
$L__BB0_10:
	mul.wide.s32 	%rd15, %r4, 4;
	add.s64 	%rd7, %rd2, %rd15;
	ld.global.f32 	%f76, [%rd7];
	add.f32 	%f77, %f92, %f76;
	st.global.f32 	[%rd7], %f77;
	bar.sync 	0;
	ld.global.f32 	%f78, [%rd7];
	shl.b32 	%r63, %r3, 2;
	mov.u32 	%r64, s_in;
	add.s32 	%r13, %r64, %r63;
	st.shared.f32 	[%r13+4], %f78;
	setp.ne.s32 	%p23, %r3, 0;
	@%p23 bra 	$L__BB0_15;
	setp.ne.s32 	%p24, %r4, 0;
	@%p24 bra 	$L__BB0_13;
	ld.global.f32 	%f93, [%rd2];
	bra.uni 	$L__BB0_14;
$L__BB0_13:
	ld.global.f32 	%f93, [%rd7+-4];
$L__BB0_14:
	st.shared.f32 	[s_in], %f93;
	add.s32 	%r65, %r4, %r2;
	mul.wide.u32 	%rd16, %r65, 4;
	add.s64 	%rd17, %rd2, %rd16;
	ld.global.f32 	%f79, [%rd17];
	shl.b32 	%r66, %r2, 2;
	add.s32 	%r67, %r13, %r66;
	st.shared.f32 	[%r67+4], %f79;
$L__BB0_15:
	bar.sync 	0;
	setp.ne.s32 	%p25, %r4, 0;
	add.s32 	%r68, %r14, -1;
	setp.ne.s32 	%p26, %r4, %r68;
	and.pred  	%p27, %p25, %p26;
	@%p27 bra 	$L__BB0_17;
	ld.global.f32 	%f86, [%rd7];
	add.s64 	%rd21, %rd1, %rd15;
	st.global.f32 	[%rd21], %f86;
	bra.uni 	$L__BB0_18;
$L__BB0_17:
	ld.shared.f32 	%f80, [%r13];
	ld.shared.f32 	%f81, [%r13+4];
	add.f32 	%f82, %f80, %f81;
	ld.shared.f32 	%f83, [%r13+8];
	add.f32 	%f84, %f82, %f83;
	div.rn.f32 	%f85, %f84, 0f40400000;
	add.s64 	%rd19, %rd1, %rd15;
	st.global.f32 	[%rd19], %f85;
$L__BB0_18:
	ret;

}


// ===== COMPILED SASS (sm_100) =====

	.target	sm_100

	.elftype	@"ET_EXEC"


//--------------------- .note.nv.tkinfo           --------------------------
	.section	.note.nv.tkinfo,"",@"SHT_NOTE"
	.sectionflags	@"SHF_NOTE_NV_TKINFO"
	.tkinfo
        /*0018*/ 	.word	0x00000002
        /*0030*/ 	.string	""
        /*0030*/ 	.string	"ptxas"
        /*0030*/ 	.string	"Cuda compilation tools, release 13.0, V13.0.88"
        /*0030*/ 	.string	"Build cuda_13.0.r13.0/compiler.36424714_0"
        /*0030*/ 	.string	"-arch sm_100 -m 64 "



//--------------------- .note.nv.cuinfo           --------------------------
	.section	.note.nv.cuinfo,"",@"SHT_NOTE"
	.sectionflags	@"SHF_NOTE_NV_CUINFO"
        /*0018*/ 	.short	0x0002
        /*001a*/ 	.short	0x0064
        /*001c*/ 	.short	0x0082
	.zero		2


//--------------------- .nv.info                  --------------------------
	.section	.nv.info,"",@"SHT_CUDA_INFO"
	.align	4


	//----- nvinfo : EIATTR_REGCOUNT
	.align		4
        /*0000*/ 	.byte	0x04, 0x2f
        /*0002*/ 	.short	(.L_1 - .L_0)
	.align		4
.L_0:
        /*0004*/ 	.word	index@(_Z12kernelupdatePfS_i5Storm)
        /*0008*/ 	.word	0x00000019


	//----- nvinfo : EIATTR_FRAME_SIZE
	.align		4
.L_1:
        /*000c*/ 	.byte	0x04, 0x11
        /*000e*/ 	.short	(.L_3 - .L_2)
	.align		4
.L_2:
        /*0010*/ 	.word	index@($__internal_1_$__cuda_sm3x_div_rn_noftz_f32_slowpath)
        /*0014*/ 	.word	0x00000000


	//----- nvinfo : EIATTR_FRAME_SIZE
	.align		4
.L_3:
        /*0018*/ 	.byte	0x04, 0x11
        /*001a*/ 	.short	(.L_5 - .L_4)
	.align		4
.L_4:
        /*001c*/ 	.word	index@($__internal_0_$__cuda_sm20_sqrt_rn_f32_slowpath)
        /*0020*/ 	.word	0x00000000


	//----- nvinfo : EIATTR_FRAME_SIZE
	.align		4
.L_5:
        /*0024*/ 	.byte	0x04, 0x11
        /*0026*/ 	.short	(.L_7 - .L_6)
	.align		4
.L_6:
        /*0028*/ 	.word	index@(_Z12kernelupdatePfS_i5Storm)
        /*002c*/ 	.word	0x00000000


	//----- nvinfo : EIATTR_MIN_STACK_SIZE
	.align		4
.L_7:
        /*0030*/ 	.byte	0x04, 0x12
        /*0032*/ 	.short	(.L_9 - .L_8)
	.align		4
.L_8:
        /*0034*/ 	.word	index@(_Z12kernelupdatePfS_i5Storm)
        /*0038*/ 	.word	0x00000000
.L_9:


//--------------------- .nv.compat                --------------------------
	.section	.nv.compat,"",@"SHT_CUDA_COMPAT_INFO"
	.align	4
        /*0000*/ 	.byte	0x02, 0x09, 0x00, 0x00, 0x02, 0x02, 0x01, 0x00, 0x02, 0x05, 0x05, 0x00, 0x03, 0x07, 0x01, 0x01
        /*0010*/ 	.byte	0x02, 0x03, 0x00, 0x00, 0x02, 0x06, 0x01, 0x00, 0x04, 0x0b, 0x08, 0x00, 0x01, 0x00, 0x00, 0x00
        /*0020*/ 	.byte	0x00, 0x00, 0x00, 0x00


//--------------------- .nv.info._Z12kernelupdatePfS_i5Storm --------------------------
	.section	.nv.info._Z12kernelupdatePfS_i5Storm,"",@"SHT_CUDA_INFO"
	.sectionflags	@""
	.align	4


	//----- nvinfo : EIATTR_CUDA_API_VERSION
	.align		4
        /*0000*/ 	.byte	0x04, 0x37
        /*0002*/ 	.short	(.L_11 - .L_10)
.L_10:
        /*0004*/ 	.word	0x00000082


	//----- nvinfo : EIATTR_KPARAM_INFO
	.align		4
.L_11:
        /*0008*/ 	.byte	0x04, 0x17
        /*000a*/ 	.short	(.L_13 - .L_12)
.L_12:
        /*000c*/ 	.word	0x00000000
        /*0010*/ 	.short	0x0003
        /*0012*/ 	.short	0x0018
        /*0014*/ 	.byte	0x00, 0xf0, 0x41, 0x00


	//----- nvinfo : EIATTR_KPARAM_INFO
	.align		4
.L_13:
        /*0018*/ 	.byte	0x04, 0x17
        /*001a*/ 	.short	(.L_15 - .L_14)
.L_14:
        /*001c*/ 	.word	0x00000000
        /*0020*/ 	.short	0x0002
        /*0022*/ 	.short	0x0010
        /*0024*/ 	.byte	0x00, 0xf0, 0x11, 0x00


	//----- nvinfo : EIATTR_KPARAM_INFO
	.align		4
.L_15:
        /*0028*/ 	.byte	0x04, 0x17
        /*002a*/ 	.short	(.L_17 - .L_16)
.L_16:
        /*002c*/ 	.word	0x00000000
        /*0030*/ 	.short	0x0001
        /*0032*/ 	.short	0x0008
        /*0034*/ 	.byte	0x00, 0xf5, 0x21, 0x00


	//----- nvinfo : EIATTR_KPARAM_INFO
	.align		4
.L_17:
        /*0038*/ 	.byte	0x04, 0x17
        /*003a*/ 	.short	(.L_19 - .L_18)
.L_18:
        /*003c*/ 	.word	0x00000000
        /*0040*/ 	.short	0x0000
        /*0042*/ 	.short	0x0000
        /*0044*/ 	.byte	0x00, 0xf5, 0x21, 0x00


	//----- nvinfo : EIATTR_SPARSE_MMA_MASK
	.align		4
.L_19:
        /*0048*/ 	.byte	0x03, 0x50
        /*004a*/ 	.short	0x0000


	//----- nvinfo : EIATTR_MAXREG_COUNT
	.align		4
        /*004c*/ 	.byte	0x03, 0x1b
        /*004e*/ 	.short	0x00ff


	//----- nvinfo : EIATTR_NUM_BARRIERS
	.align		4
        /*0050*/ 	.byte	0x02, 0x4c
        /*0052*/ 	.byte	0x01
	.zero		1


	//----- nvinfo : EIATTR_MERCURY_ISA_VERSION
	.align		4
        /*0054*/ 	.byte	0x03, 0x5f
        /*0056*/ 	.short	0x0101


	//----- nvinfo : EIATTR_VRC_CTA_INIT_COUNT
	.align		4
        /*0058*/ 	.byte	0x02, 0x4a
	.zero		1
	.zero		1


	//----- nvinfo : EIATTR_EXIT_INSTR_OFFSETS
	.align		4
        /*005c*/ 	.byte	0x04, 0x1c
        /*005e*/ 	.short	(.L_21 - .L_20)


	//   ....[0]....
.L_20:
        /*0060*/ 	.word	0x00000070


	//   ....[1]....
        /*0064*/ 	.word	0x00001ea0


	//   ....[2]....
        /*0068*/ 	.word	0x00002020


	//----- nvinfo : EIATTR_CRS_STACK_SIZE
	.align		4
.L_21:
        /*006c*/ 	.byte	0x04, 0x1e
        /*006e*/ 	.short	(.L_23 - .L_22)
.L_22:
        /*0070*/ 	.word	0x00000000


	//----- nvinfo : EIATTR_CBANK_PARAM_SIZE
	.align		4
.L_23:
        /*0074*/ 	.byte	0x03, 0x19
        /*0076*/ 	.short	0x0028


	//----- nvinfo : EIATTR_PARAM_CBANK
	.align		4
        /*0078*/ 	.byte	0x04, 0x0a
        /*007a*/ 	.short	(.L_25 - .L_24)
	.align		4
.L_24:
        /*007c*/ 	.word	index@(.nv.constant0._Z12kernelupdatePfS_i5Storm)
        /*0080*/ 	.short	0x0380
        /*0082*/ 	.short	0x0028


	//----- nvinfo : EIATTR_SW_WAR
	.align		4
.L_25:
        /*0084*/ 	.byte	0x04, 0x36
        /*0086*/ 	.short	(.L_27 - .L_26)
.L_26:
        /*0088*/ 	.word	0x00000008
.L_27:


//--------------------- .nv.callgraph             --------------------------
	.section	.nv.callgraph,"",@"SHT_CUDA_CALLGRAPH"
	.align	4
	.sectionentsize	8
	.align		4
        /*0000*/ 	.word	0x00000000
	.align		4
        /*0004*/ 	.word	0xffffffff
	.align		4
        /*0008*/ 	.word	0x00000000
	.align		4
        /*000c*/ 	.word	0xfffffffe
	.align		4
        /*0010*/ 	.word	0x00000000
	.align		4
        /*0014*/ 	.word	0xfffffffd
	.align		4
        /*0018*/ 	.word	0x00000000
	.align		4
        /*001c*/ 	.word	0xfffffffc


//--------------------- .text._Z12kernelupdatePfS_i5Storm --------------------------
	.section	.text._Z12kernelupdatePfS_i5Storm,"ax",@progbits
	.align	128
        .global         _Z12kernelupdatePfS_i5Storm
        .type           _Z12kernelupdatePfS_i5Storm,@function
        .size           _Z12kernelupdatePfS_i5Storm,(.L_x_67 - _Z12kernelupdatePfS_i5Storm)
        .other          _Z12kernelupdatePfS_i5Storm,@"STO_CUDA_ENTRY STV_DEFAULT"
_Z12kernelupdatePfS_i5Storm:
.text._Z12kernelupdatePfS_i5Storm:
[----:B------:R-:W-:Y:S01]  /*0000*/  LDC R1, c[0x0][0x37c] ;  /* 0x0000df00ff017b82 */ /* 0x000fe20000000800 */
[----:B------:R-:W0:Y:S07]  /*0010*/  S2R R4, SR_TID.X ;  /* 0x0000000000047919 */ /* 0x000e2e0000002100 */
[----:B------:R-:W0:Y:S01]  /*0020*/  S2UR UR4, SR_CTAID.X ;  /* 0x00000000000479c3 */ /* 0x000e220000002500 */
[----:B------:R-:W1:Y:S07]  /*0030*/  LDCU UR5, c[0x0][0x390] ;  /* 0x00007200ff0577ac */ /* 0x000e6e0008000800 */
[----:B------:R-:W0:Y:S02]  /*0040*/  LDC R5, c[0x0][0x360] ;  /* 0x0000d800ff057b82 */ /* 0x000e240000000800 */
[----:B0-----:R-:W-:-:S05]  /*0050*/  IMAD R6, R5, UR4, R4 ;  /* 0x0000000405067c24 */ /* 0x001fca000f8e0204 */
[----:B-1----:R-:W-:-:S13]  /*0060*/  ISETP.GE.AND P0, PT, R6, UR5, PT ;  /* 0x0000000506007c0c */ /* 0x002fda000bf06270 */
[----:B------:R-:W-:Y:S05]  /*0070*/  @P0 EXIT ;  /* 0x000000000000094d */ /* 0x000fea0003800000 */
[----:B------:R-:W0:Y:S01]  /*0080*/  LDCU UR4, c[0x0][0x398] ;  /* 0x00007300ff0477ac */ /* 0x000e220008000800 */
[----:B------:R-:W-:Y:S01]  /*0090*/  HFMA2 R13, -RZ, RZ, 0, 0 ;  /* 0x00000000ff0d7431 */ /* 0x000fe200000001ff */
[----:B------:R-:W1:Y:S01]  /*00a0*/  LDCU.64 UR10, c[0x0][0x358] ;  /* 0x00006b00ff0a77ac */ /* 0x000e620008000a00 */
[----:B0-----:R-:W-:-:S09]  /*00b0*/  UISETP.GE.AND UP0, UPT, UR4, 0x1, UPT ;  /* 0x000000010400788c */ /* 0x001fd2000bf06270 */
[----:B-1----:R-:W-:Y:S05]  /*00c0*/  BRA.U !UP0, `(.L_x_0) ;  /* 0x0000001908e47547 */ /* 0x002fea000b800000 */
[----:B------:R-:W-:Y:S01]  /*00d0*/  I2FP.F32.S32 R7, UR5 ;  /* 0x0000000500077c45 */ /* 0x000fe20008201400 */
[----:B------:R-:W-:Y:S02]  /*00e0*/  UMOV UR4, 0x3a83126f ;  /* 0x3a83126f00047882 */ /* 0x000fe40000000000 */
[----:B------:R-:W-:Y:S01]  /*00f0*/  IMAD.U32 R2, RZ, RZ, UR4 ;  /* 0x00000004ff027e24 */ /* 0x000fe2000f8e00ff */
[----:B------:R-:W0:Y:S08]  /*0100*/  MUFU.RCP R8, R7 ;  /* 0x0000000700087308 */ /* 0x000e300000001000 */
[----:B------:R-:W1:Y:S01]  /*0110*/  FCHK P0, R2, R7 ;  /* 0x0000000702007302 */ /* 0x000e620000000000 */
[----:B0-----:R-:W-:-:S04]  /*0120*/  FFMA R3, -R7, R8, 1 ;  /* 0x3f80000007037423 */ /* 0x001fc80000000108 */
[----:B------:R-:W-:-:S04]  /*0130*/  FFMA R8, R8, R3, R8 ;  /* 0x0000000308087223 */ /* 0x000fc80000000008 */
[----:B------:R-:W-:-:S04]  /*0140*/  FFMA R0, R8, 0.0010000000474974513054, RZ ;  /* 0x3a83126f08007823 */ /* 0x000fc800000000ff */
[----:B------:R-:W-:-:S04]  /*0150*/  FFMA R3, -R7, R0, 0.0010000000474974513054 ;  /* 0x3a83126f07037423 */ /* 0x000fc80000000100 */
[----:B------:R-:W-:Y:S01]  /*0160*/  FFMA R8, R8, R3, R0 ;  /* 0x0000000308087223 */ /* 0x000fe20000000000 */
[----:B-1----:R-:W-:Y:S06]  /*0170*/  @!P0 BRA `(.L_x_1) ;  /* 0x0000000000148947 */ /* 0x002fec0003800000 */
[----:B------:R-:W-:Y:S01]  /*0180*/  MOV R3, 0x3a83126f ;  /* 0x3a83126f00037802 */ /* 0x000fe20000000f00 */
[----:B------:R-:W-:Y:S01]  /*0190*/  IMAD.MOV.U32 R0, RZ, RZ, R7 ;  /* 0x000000ffff007224 */ /* 0x000fe200078e0007 */
[----:B------:R-:W-:-:S07]  /*01a0*/  MOV R2, 0x1c0 ;  /* 0x000001c000027802 */ /* 0x000fce0000000f00 */
[----:B------:R-:W-:Y:S05]  /*01b0*/  CALL.REL.NOINC `($__internal_1_$__cuda_sm3x_div_rn_noftz_f32_slowpath) ;  /* 0x0000001c00f07944 */ /* 0x000fea0003c00000 */
[----:B------:R-:W-:-:S07]  /*01c0*/  MOV R8, R0 ;  /* 0x0000000000087202 */ /* 0x000fce0000000f00 */
.L_x_1:
[----:B------:R-:W0:Y:S01]  /*01d0*/  MUFU.RCP R0, R7 ;  /* 0x0000000700007308 */ /* 0x000e220000001000 */
[----:B------:R-:W-:Y:S02]  /*01e0*/  UMOV UR4, 0x3a83126f ;  /* 0x3a83126f00047882 */ /* 0x000fe40000000000 */
[----:B------:R-:W-:-:S05]  /*01f0*/  IMAD.U32 R2, RZ, RZ, UR4 ;  /* 0x00000004ff027e24 */ /* 0x000fca000f8e00ff */
[----:B------:R-:W1:Y:S01]  /*0200*/  FCHK P0, -R2, R7 ;  /* 0x0000000702007302 */ /* 0x000e620000000100 */
[----:B0-----:R-:W-:-:S04]  /*0210*/  FFMA R9, -R7, R0, 1 ;  /* 0x3f80000007097423 */ /* 0x001fc80000000100 */
[----:B------:R-:W-:-:S04]  /*0220*/  FFMA R9, R0, R9, R0 ;  /* 0x0000000900097223 */ /* 0x000fc80000000000 */
[----:B------:R-:W-:-:S04]  /*0230*/  FFMA R0, R9, -0.0010000000474974513054, RZ ;  /* 0xba83126f09007823 */ /* 0x000fc800000000ff */
[----:B------:R-:W-:-:S04]  /*0240*/  FFMA R3, -R7, R0, -0.0010000000474974513054 ;  /* 0xba83126f07037423 */ /* 0x000fc80000000100 */
[----:B------:R-:W-:Y:S01]  /*0250*/  FFMA R9, R9, R3, R0 ;  /* 0x0000000309097223 */ /* 0x000fe20000000000 */
[----:B-1----:R-:W-:Y:S06]  /*0260*/  @!P0 BRA `(.L_x_2) ;  /* 0x0000000000148947 */ /* 0x002fec0003800000 */
[----:B------:R-:W-:Y:S02]  /*0270*/  HFMA2 R3, -RZ, RZ, -0.81396484375, 0.000785350799560546875 ;  /* 0xba83126fff037431 */ /* 0x000fe400000001ff */
[----:B------:R-:W-:Y:S01]  /*0280*/  IMAD.MOV.U32 R0, RZ, RZ, R7 ;  /* 0x000000ffff007224 */ /* 0x000fe200078e0007 */
[----:B------:R-:W-:-:S07]  /*0290*/  MOV R2, 0x2b0 ;  /* 0x000002b000027802 */ /* 0x000fce0000000f00 */
[----:B------:R-:W-:Y:S05]  /*02a0*/  CALL.REL.NOINC `($__internal_1_$__cuda_sm3x_div_rn_noftz_f32_slowpath) ;  /* 0x0000001c00b47944 */ /* 0x000fea0003c00000 */
[----:B------:R-:W-:-:S07]  /*02b0*/  MOV R9, R0 ;  /* 0x0000000000097202 */ /* 0x000fce0000000f00 */
.L_x_2:
[----:B------:R-:W0:Y:S01]  /*02c0*/  LDCU UR4, c[0x0][0x398] ;  /* 0x00007300ff0477ac */ /* 0x000e220008000800 */
[----:B------:R-:W-:Y:S02]  /*02d0*/  HFMA2 R10, -RZ, RZ, 0, 0 ;  /* 0x00000000ff0a7431 */ /* 0x000fe400000001ff */
[----:B------:R-:W-:Y:S01]  /*02e0*/  IMAD.MOV.U32 R13, RZ, RZ, RZ ;  /* 0x000000ffff0d7224 */ /* 0x000fe200078e00ff */
[----:B0-----:R-:W-:Y:S02]  /*02f0*/  UISETP.GE.U32.AND UP0, UPT, UR4, 0x4, UPT ;  /* 0x000000040400788c */ /* 0x001fe4000bf06070 */
[----:B------:R-:W-:-:S07]  /*0300*/  ULOP3.LUT UR8, UR4, 0x3, URZ, 0xc0, !UPT ;  /* 0x0000000304087892 */ /* 0x000fce000f8ec0ff */
[----:B------:R-:W-:Y:S05]  /*0310*/  BRA.U !UP0, `(.L_x_3) ;  /* 0x0000000d08907547 */ /* 0x000fea000b800000 */
[----:B------:R-:W0:Y:S01]  /*0320*/  LDCU.64 UR6, c[0x0][0x3a0] ;  /* 0x00007400ff0677ac */ /* 0x000e220008000a00 */
[----:B------:R-:W-:Y:S01]  /*0330*/  IMAD.MOV.U32 R13, RZ, RZ, RZ ;  /* 0x000000ffff0d7224 */ /* 0x000fe200078e00ff */
[----:B------:R-:W-:-:S06]  /*0340*/  ULOP3.LUT UR4, UR4, 0x7ffffffc, URZ, 0xc0, !UPT ;  /* 0x7ffffffc04047892 */ /* 0x000fcc000f8ec0ff */
[----:B------:R-:W-:Y:S01]  /*0350*/  MOV R10, UR4 ;  /* 0x00000004000a7c02 */ /* 0x000fe20008000f00 */
[----:B0-----:R-:W-:-:S04]  /*0360*/  UIADD3 UR5, UP0, UPT, UR6, 0x10, URZ ;  /* 0x0000001006057890 */ /* 0x001fc8000ff1e0ff */
[----:B------:R-:W-:Y:S02]  /*0370*/  UIADD3.X UR6, UPT, UPT, URZ, UR7, URZ, UP0, !UPT ;  /* 0x00000007ff067290 */ /* 0x000fe400087fe4ff */
[----:B------:R-:W-:Y:S01]  /*0380*/  IMAD.U32 R14, RZ, RZ, UR5 ;  /* 0x00000005ff0e7e24 */ /* 0x000fe2000f8e00ff */
[----:B------:R-:W-:-:S03]  /*0390*/  UIADD3 UR7, UPT, UPT, -UR4, URZ, URZ ;  /* 0x000000ff04077290 */ /* 0x000fc6000fffe1ff */
[----:B------:R-:W-:-:S09]  /*03a0*/  MOV R15, UR6 ;  /* 0x00000006000f7c02 */ /* 0x000fd20008000f00 */
.L_x_28:
[----:B------:R-:W2:Y:S04]  /*03b0*/  LDG.E R3, desc[UR10][R14.64+-0x10] ;  /* 0xfffff00a0e037981 */ /* 0x000ea8000c1e1900 */
[----:B------:R-:W3:Y:S01]  /*03c0*/  LDG.E R0, desc[UR10][R14.64+-0xc] ;  /* 0xfffff40a0e007981 */ /* 0x000ee2000c1e1900 */
[----:B------:R-:W-:Y:S01]  /*03d0*/  BSSY.RECONVERGENT B0, `(.L_x_4) ;  /* 0x0000014000007945 */ /* 0x000fe20003800200 */
[----:B--2---:R-:W-:Y:S02]  /*03e0*/  IMAD.IADD R3, R3, 0x1, -R6 ;  /* 0x0000000103037824 */ /* 0x004fe400078e0a06 */
[----:B---3--:R-:W-:-:S03]  /*03f0*/  IMAD R0, R0, 0x3e8, RZ ;  /* 0x000003e800007824 */ /* 0x008fc600078e02ff */
[----:B------:R-:W-:-:S04]  /*0400*/  IABS R2, R3 ;  /* 0x0000000300027213 */ /* 0x000fc80000000000 */
[----:B------:R-:W-:Y:S02]  /*0410*/  IADD3 R2, PT, PT, R2, 0x1, RZ ;  /* 0x0000000102027810 */ /* 0x000fe40007ffe0ff */
[----:B------:R-:W-:Y:S02]  /*0420*/  I2FP.F32.S32 R20, R0 ;  /* 0x0000000000147245 */ /* 0x000fe40000201400 */
[----:B------:R-:W-:-:S04]  /*0430*/  I2FP.F32.S32 R12, R2 ;  /* 0x00000002000c7245 */ /* 0x000fc80000201400 */
[----:B------:R0:W1:Y:S01]  /*0440*/  MUFU.RSQ R3, R12 ;  /* 0x0000000c00037308 */ /* 0x0000620000001400 */
[----:B------:R-:W-:-:S05]  /*0450*/  VIADD R2, R12, 0xf3000000 ;  /* 0xf30000000c027836 */ /* 0x000fca0000000000 */
[----:B------:R-:W-:-:S13]  /*0460*/  ISETP.GT.U32.AND P0, PT, R2, 0x727fffff, PT ;  /* 0x727fffff0200780c */ /* 0x000fda0003f04070 */
[----:B01----:R-:W-:Y:S05]  /*0470*/  @!P0 BRA `(.L_x_5) ;  /* 0x0000000000148947 */ /* 0x003fea0003800000 */
[----:B------:R-:W-:Y:S02]  /*0480*/  MOV R0, R12 ;  /* 0x0000000c00007202 */ /* 0x000fe40000000f00 */
[----:B------:R-:W-:-:S07]  /*0490*/  MOV R2, 0x4b0 ;  /* 0x000004b000027802 */ /* 0x000fce0000000f00 */
[----:B------:R-:W-:Y:S05]  /*04a0*/  CALL.REL.NOINC `($__internal_0_$__cuda_sm20_sqrt_rn_f32_slowpath) ;  /* 0x0000001800e07944 */ /* 0x000fea0003c00000 */
[----:B------:R-:W-:Y:S01]  /*04b0*/  IMAD.MOV.U32 R19, RZ, RZ, R11 ;  /* 0x000000ffff137224 */ /* 0x000fe200078e000b */
[----:B------:R-:W-:Y:S06]  /*04c0*/  BRA `(.L_x_6) ;  /* 0x0000000000107947 */ /* 0x000fec0003800000 */
.L_x_5:
[----:B------:R-:W-:Y:S01]  /*04d0*/  FMUL.FTZ R19, R12, R3 ;  /* 0x000000030c137220 */ /* 0x000fe20000410000 */
[----:B------:R-:W-:-:S03]  /*04e0*/  FMUL.FTZ R2, R3, 0.5 ;  /* 0x3f00000003027820 */ /* 0x000fc60000410000 */
[----:B------:R-:W-:-:S04]  /*04f0*/  FFMA R0, -R19, R19, R12 ;  /* 0x0000001313007223 */ /* 0x000fc8000000010c */
[----:B------:R-:W-:-:S07]  /*0500*/  FFMA R19, R0, R2, R19 ;  /* 0x0000000200137223 */ /* 0x000fce0000000013 */
.L_x_6:
[----:B------:R-:W-:Y:S05]  /*0510*/  BSYNC.RECONVERGENT B0 ;  /* 0x0000000000007941 */ /* 0x000fea0003800200 */
.L_x_4:
[----:B------:R-:W0:Y:S08]  /*0520*/  MUFU.RCP R0, R7 ;  /* 0x0000000700007308 */ /* 0x000e300000001000 */
[----:B------:R-:W1:Y:S01]  /*0530*/  FCHK P0, R20, R7 ;  /* 0x0000000714007302 */ /* 0x000e620000000000 */
[----:B0-----:R-:W-:-:S04]  /*0540*/  FFMA R3, -R7, R0, 1 ;  /* 0x3f80000007037423 */ /* 0x001fc80000000100 */
[----:B------:R-:W-:-:S04]  /*0550*/  FFMA R0, R0, R3, R0 ;  /* 0x0000000300007223 */ /* 0x000fc80000000000 */
[----:B------:R-:W-:-:S04]  /*0560*/  FFMA R3, R0, R20, RZ ;  /* 0x0000001400037223 */ /* 0x000fc800000000ff */
[----:B------:R-:W-:-:S04]  /*0570*/  FFMA R2, -R7, R3, R20 ;  /* 0x0000000307027223 */ /* 0x000fc80000000114 */
[----:B------:R-:W-:Y:S01]  /*0580*/  FFMA R3, R0, R2, R3 ;  /* 0x0000000200037223 */ /* 0x000fe20000000003 */
[----:B-1----:R-:W-:Y:S06]  /*0590*/  @!P0 BRA `(.L_x_7) ;  /* 0x0000000000148947 */ /* 0x002fec0003800000 */
[----:B------:R-:W-:Y:S01]  /*05a0*/  MOV R3, R20 ;  /* 0x0000001400037202 */ /* 0x000fe20000000f00 */
[----:B------:R-:W-:Y:S01]  /*05b0*/  IMAD.MOV.U32 R0, RZ, RZ, R7 ;  /* 0x000000ffff007224 */ /* 0x000fe200078e0007 */
[----:B------:R-:W-:-:S07]  /*05c0*/  MOV R2, 0x5e0 ;  /* 0x000005e000027802 */ /* 0x000fce0000000f00 */
[----:B------:R-:W-:Y:S05]  /*05d0*/  CALL.REL.NOINC `($__internal_1_$__cuda_sm3x_div_rn_noftz_f32_slowpath) ;  /* 0x0000001800e87944 */ /* 0x000fea0003c00000 */
[----:B------:R-:W-:-:S07]  /*05e0*/  MOV R3, R0 ;  /* 0x0000000000037202 */ /* 0x000fce0000000f00 */
.L_x_7:
[----:B------:R-:W0:Y:S01]  /*05f0*/  MUFU.RCP R0, R19 ;  /* 0x0000001300007308 */ /* 0x000e220000001000 */
[----:B------:R-:W-:Y:S07]  /*0600*/  BSSY.RECONVERGENT B0, `(.L_x_8) ;  /* 0x000000b000007945 */ /* 0x000fee0003800200 */
[----:B------:R-:W1:Y:S01]  /*0610*/  FCHK P0, R3, R19 ;  /* 0x0000001303007302 */ /* 0x000e620000000000 */
[----:B0-----:R-:W-:-:S04]  /*0620*/  FFMA R11, R0, -R19, 1 ;  /* 0x3f800000000b7423 */ /* 0x001fc80000000813 */
[----:B------:R-:W-:-:S04]  /*0630*/  FFMA R0, R0, R11, R0 ;  /* 0x0000000b00007223 */ /* 0x000fc80000000000 */
[----:B------:R-:W-:-:S04]  /*0640*/  FFMA R2, R0, R3, RZ ;  /* 0x0000000300027223 */ /* 0x000fc800000000ff */
[----:B------:R-:W-:-:S04]  /*0650*/  FFMA R11, R2, -R19, R3 ;  /* 0x80000013020b7223 */ /* 0x000fc80000000003 */
[----:B------:R-:W-:Y:S01]  /*0660*/  FFMA R0, R0, R11, R2 ;  /* 0x0000000b00007223 */ /* 0x000fe20000000002 */
[----:B-1----:R-:W-:Y:S06]  /*0670*/  @!P0 BRA `(.L_x_9) ;  /* 0x00000000000c8947 */ /* 0x002fec0003800000 */
[----:B------:R-:W-:Y:S01]  /*0680*/  IMAD.MOV.U32 R0, RZ, RZ, R19 ;  /* 0x000000ffff007224 */ /* 0x000fe200078e0013 */
[----:B------:R-:W-:-:S07]  /*0690*/  MOV R2, 0x6b0 ;  /* 0x000006b000027802 */ /* 0x000fce0000000f00 */
[----:B------:R-:W-:Y:S05]  /*06a0*/  CALL.REL.NOINC `($__internal_1_$__cuda_sm3x_div_rn_noftz_f32_slowpath) ;  /* 0x0000001800b47944 */ /* 0x000fea0003c00000 */
.L_x_9:
[----:B------:R-:W-:Y:S05]  /*06b0*/  BSYNC.RECONVERGENT B0 ;  /* 0x0000000000007941 */ /* 0x000fea0003800200 */
.L_x_8:
[----:B------:R-:W2:Y:S04]  /*06c0*/  LDG.E R3, desc[UR10][R14.64+-0x8] ;  /* 0xfffff80a0e037981 */ /* 0x000ea8000c1e1900 */
[----:B------:R-:W3:Y:S01]  /*06d0*/  LDG.E R2, desc[UR10][R14.64+-0x4] ;  /* 0xfffffc0a0e027981 */ /* 0x000ee2000c1e1900 */
[C---:B------:R-:W-:Y:S01]  /*06e0*/  FSETP.GE.AND P0, PT, R0.reuse, R8, PT ;  /* 0x000000080000720b */ /* 0x040fe20003f06000 */
[C---:B------:R-:W-:Y:S01]  /*06f0*/  FADD R20, R0.reuse, R13 ;  /* 0x0000000d00147221 */ /* 0x040fe20000000000 */
[----:B------:R-:W-:Y:S01]  /*0700*/  FSETP.GTU.AND P1, PT, R0, R9, PT ;  /* 0x000000090000720b */ /* 0x000fe20003f2c000 */
[----:B------:R-:W-:Y:S10]  /*0710*/  BSSY.RECONVERGENT B0, `(.L_x_10) ;  /* 0x0000015000007945 */ /* 0x000ff40003800200 */
[----:B------:R-:W-:-:S02]  /*0720*/  @!P0 FSEL R20, R20, R13, !P1 ;  /* 0x0000000d14148208 */ /* 0x000fc40004800000 */
[----:B--2---:R-:W-:-:S04]  /*0730*/  IADD3 R3, PT, PT, -R6, R3, RZ ;  /* 0x0000000306037210 */ /* 0x004fc80007ffe1ff */
[----:B------:R-:W-:Y:S01]  /*0740*/  IABS R3, R3 ;  /* 0x0000000300037213 */ /* 0x000fe20000000000 */
[----:B---3--:R-:W-:-:S04]  /*0750*/  IMAD R2, R2, 0x3e8, RZ ;  /* 0x000003e802027824 */ /* 0x008fc800078e02ff */
[----:B------:R-:W-:Y:S01]  /*0760*/  VIADD R3, R3, 0x1 ;  /* 0x0000000103037836 */ /* 0x000fe20000000000 */
[----:B------:R-:W-:-:S04]  /*0770*/  I2FP.F32.S32 R22, R2 ;  /* 0x0000000200167245 */ /* 0x000fc80000201400 */
[----:B------:R-:W-:-:S04]  /*0780*/  I2FP.F32.S32 R12, R3 ;  /* 0x00000003000c7245 */ /* 0x000fc80000201400 */
[----:B------:R-:W-:Y:S01]  /*0790*/  IADD3 R3, PT, PT, R12, -0xd000000, RZ ;  /* 0xf30000000c037810 */ /* 0x000fe20007ffe0ff */
[----:B------:R0:W1:Y:S03]  /*07a0*/  MUFU.RSQ R11, R12 ;  /* 0x0000000c000b7308 */ /* 0x0000660000001400 */
[----:B------:R-:W-:-:S13]  /*07b0*/  ISETP.GT.U32.AND P2, PT, R3, 0x727fffff, PT ;  /* 0x727fffff0300780c */ /* 0x000fda0003f44070 */
[----:B0-----:R-:W-:Y:S05]  /*07c0*/  @!P2 BRA `(.L_x_11) ;  /* 0x000000000014a947 */ /* 0x001fea0003800000 */
[----:B------:R-:W-:Y:S01]  /*07d0*/  IMAD.MOV.U32 R0, RZ, RZ, R12 ;  /* 0x000000ffff007224 */ /* 0x000fe200078e000c */
[----:B------:R-:W-:-:S07]  /*07e0*/  MOV R2, 0x800 ;  /* 0x0000080000027802 */ /* 0x000fce0000000f00 */
[----:B-1----:R-:W-:Y:S05]  /*07f0*/  CALL.REL.NOINC `($__internal_0_$__cuda_sm20_sqrt_rn_f32_slowpath) ;  /* 0x00000018000c7944 */ /* 0x002fea0003c00000 */
[----:B------:R-:W-:Y:S01]  /*0800*/  MOV R13, R11 ;  /* 0x0000000b000d7202 */ /* 0x000fe20000000f00 */
[----:B------:R-:W-:Y:S06]  /*0810*/  BRA `(.L_x_12) ;  /* 0x0000000000107947 */ /* 0x000fec0003800000 */
.L_x_11:
[----:B-1----:R-:W-:Y:S01]  /*0820*/  FMUL.FTZ R13, R12, R11 ;  /* 0x0000000b0c0d7220 */ /* 0x002fe20000410000 */
[----:B------:R-:W-:-:S03]  /*0830*/  FMUL.FTZ R2, R11, 0.5 ;  /* 0x3f0000000b027820 */ /* 0x000fc60000410000 */
[----:B------:R-:W-:-:S04]  /*0840*/  FFMA R0, -R13, R13, R12 ;  /* 0x0000000d0d007223 */ /* 0x000fc8000000010c */
[----:B------:R-:W-:-:S07]  /*0850*/  FFMA R13, R0, R2, R13 ;  /* 0x00000002000d7223 */ /* 0x000fce000000000d */
.L_x_12:
[----:B------:R-:W-:Y:S05]  /*0860*/  BSYNC.RECONVERGENT B0 ;  /* 0x0000000000007941 */ /* 0x000fea0003800200 */
.L_x_10:
        /* <DEDUP_REMOVED lines=8> */
[----:B------:R-:W-:Y:S01]  /*08f0*/  IMAD.MOV.U32 R3, RZ, RZ, R22 ;  /* 0x000000ffff037224 */ /* 0x000fe200078e0016 */
[----:B------:R-:W-:Y:S02]  /*0900*/  MOV R0, R7 ;  /* 0x0000000700007202 */ /* 0x000fe40000000f00 */
[----:B------:R-:W-:-:S07]  /*0910*/  MOV R2, 0x930 ;  /* 0x0000093000027802 */ /* 0x000fce0000000f00 */
[----:B------:R-:W-:Y:S05]  /*0920*/  CALL.REL.NOINC `($__internal_1_$__cuda_sm3x_div_rn_noftz_f32_slowpath) ;  /* 0x0000001800147944 */ /* 0x000fea0003c00000 */
[----:B------:R-:W-:-:S07]  /*0930*/  IMAD.MOV.U32 R3, RZ, RZ, R0 ;  /* 0x000000ffff037224 */ /* 0x000fce00078e0000 */
.L_x_13:
        /* <DEDUP_REMOVED lines=9> */
[----:B------:R-:W-:Y:S02]  /*09d0*/  MOV R0, R13 ;  /* 0x0000000d00007202 */ /* 0x000fe40000000f00 */
[----:B------:R-:W-:-:S07]  /*09e0*/  MOV R2, 0xa00 ;  /* 0x00000a0000027802 */ /* 0x000fce0000000f00 */
[----:B------:R-:W-:Y:S05]  /*09f0*/  CALL.REL.NOINC `($__internal_1_$__cuda_sm3x_div_rn_noftz_f32_slowpath) ;  /* 0x0000001400e07944 */ /* 0x000fea0003c00000 */
[----:B------:R-:W-:-:S07]  /*0a00*/  IMAD.MOV.U32 R11, RZ, RZ, R0 ;  /* 0x000000ffff0b7224 */ /* 0x000fce00078e0000 */
.L_x_15:
[----:B------:R-:W-:Y:S05]  /*0a10*/  BSYNC.RECONVERGENT B0 ;  /* 0x0000000000007941 */ /* 0x000fea0003800200 */
.L_x_14:
[----:B------:R-:W2:Y:S04]  /*0a20*/  LDG.E R3, desc[UR10][R14.64] ;  /* 0x0000000a0e037981 */ /* 0x000ea8000c1e1900 */
[----:B------:R-:W3:Y:S01]  /*0a30*/  LDG.E R0, desc[UR10][R14.64+0x4] ;  /* 0x0000040a0e007981 */ /* 0x000ee2000c1e1900 */
[C---:B------:R-:W-:Y:S01]  /*0a40*/  FSETP.GE.AND P0, PT, R11.reuse, R8, PT ;  /* 0x000000080b00720b */ /* 0x040fe20003f06000 */
[----:B------:R-:W-:Y:S01]  /*0a50*/  FADD R13, R20, R11 ;  /* 0x0000000b140d7221 */ /* 0x000fe20000000000 */
[----:B------:R-:W-:Y:S01]  /*0a60*/  FSETP.GTU.AND P1, PT, R11, R9, PT ;  /* 0x000000090b00720b */ /* 0x000fe20003f2c000 */
[----:B------:R-:W-:Y:S10]  /*0a70*/  BSSY.RECONVERGENT B0, `(.L_x_16) ;  /* 0x0000015000007945 */ /* 0x000ff40003800200 */
[----:B------:R-:W-:-:S02]  /*0a80*/  @!P0 FSEL R13, R13, R20, !P1 ;  /* 0x000000140d0d8208 */ /* 0x000fc40004800000 */
[----:B--2---:R-:W-:-:S04]  /*0a90*/  IADD3 R3, PT, PT, -R6, R3, RZ ;  /* 0x0000000306037210 */ /* 0x004fc80007ffe1ff */
[----:B------:R-:W-:Y:S01]  /*0aa0*/  IABS R2, R3 ;  /* 0x0000000300027213 */ /* 0x000fe20000000000 */
[----:B---3--:R-:W-:-:S03]  /*0ab0*/  IMAD R0, R0, 0x3e8, RZ ;  /* 0x000003e800007824 */ /* 0x008fc600078e02ff */
        /* <DEDUP_REMOVED lines=10> */
[----:B------:R-:W-:Y:S01]  /*0b60*/  MOV R19, R11 ;  /* 0x0000000b00137202 */ /* 0x000fe20000000f00 */
[----:B------:R-:W-:Y:S06]  /*0b70*/  BRA `(.L_x_18) ;  /* 0x0000000000107947 */ /* 0x000fec0003800000 */
.L_x_17:
[----:B------:R-:W-:Y:S01]  /*0b80*/  FMUL.FTZ R19, R12, R3 ;  /* 0x000000030c137220 */ /* 0x000fe20000410000 */
[----:B------:R-:W-:-:S03]  /*0b90*/  FMUL.FTZ R2, R3, 0.5 ;  /* 0x3f00000003027820 */ /* 0x000fc60000410000 */
[----:B------:R-:W-:-:S04]  /*0ba0*/  FFMA R0, -R19, R19, R12 ;  /* 0x0000001313007223 */ /* 0x000fc8000000010c */
[----:B------:R-:W-:-:S07]  /*0bb0*/  FFMA R19, R0, R2, R19 ;  /* 0x0000000200137223 */ /* 0x000fce0000000013 */
.L_x_18:
[----:B------:R-:W-:Y:S05]  /*0bc0*/  BSYNC.RECONVERGENT B0 ;  /* 0x0000000000007941 */ /* 0x000fea0003800200 */
.L_x_16:
        /* <DEDUP_REMOVED lines=12> */
[----:B------:R-:W-:-:S07]  /*0c90*/  MOV R3, R0 ;  /* 0x0000000000037202 */ /* 0x000fce0000000f00 */
.L_x_19:
        /* <DEDUP_REMOVED lines=12> */
.L_x_21:
[----:B------:R-:W-:Y:S05]  /*0d60*/  BSYNC.RECONVERGENT B0 ;  /* 0x0000000000007941 */ /* 0x000fea0003800200 */
.L_x_20:
        /* <DEDUP_REMOVED lines=22> */
.L_x_23:
[----:B------:R-:W-:Y:S01]  /*0ed0*/  FMUL.FTZ R13, R12, R11 ;  /* 0x0000000b0c0d7220 */ /* 0x000fe20000410000 */
[----:B------:R-:W-:-:S03]  /*0ee0*/  FMUL.FTZ R2, R11, 0.5 ;  /* 0x3f0000000b027820 */ /* 0x000fc60000410000 */
[----:B------:R-:W-:-:S04]  /*0ef0*/  FFMA R0, -R13, R13, R12 ;  /* 0x0000000d0d007223 */ /* 0x000fc8000000010c */
[----:B------:R-:W-:-:S07]  /*0f00*/  FFMA R13, R0, R2, R13 ;  /* 0x00000002000d7223 */ /* 0x000fce000000000d */
.L_x_24:
[----:B------:R-:W-:Y:S05]  /*0f10*/  BSYNC.RECONVERGENT B0 ;  /* 0x0000000000007941 */ /* 0x000fea0003800200 */
.L_x_22:
        /* <DEDUP_REMOVED lines=13> */
.L_x_25:
        /* <DEDUP_REMOVED lines=12> */
[----:B------:R-:W-:-:S07]  /*10b0*/  MOV R11, R0 ;  /* 0x00000000000b7202 */ /* 0x000fce0000000f00 */
.L_x_27:
[----:B------:R-:W-:Y:S05]  /*10c0*/  BSYNC.RECONVERGENT B0 ;  /* 0x0000000000007941 */ /* 0x000fea0003800200 */
.L_x_26:
[----:B------:R-:W-:Y:S01]  /*10d0*/  UIADD3 UR7, UPT, UPT, UR7, 0x4, URZ ;  /* 0x0000000407077890 */ /* 0x000fe2000fffe0ff */
[C---:B------:R-:W-:Y:S01]  /*10e0*/  FSETP.GE.AND P0, PT, R11.reuse, R8, PT ;  /* 0x000000080b00720b */ /* 0x040fe20003f06000 */
[----:B------:R-:W-:Y:S01]  /*10f0*/  FADD R13, R20, R11 ;  /* 0x0000000b140d7221 */ /* 0x000fe20000000000 */
[----:B------:R-:W-:Y:S01]  /*1100*/  FSETP.GTU.AND P1, PT, R11, R9, PT ;  /* 0x000000090b00720b */ /* 0x000fe20003f2c000 */
[----:B------:R-:W-:Y:S01]  /*1110*/  UISETP.NE.AND UP0, UPT, UR7, URZ, UPT ;  /* 0x000000ff0700728c */ /* 0x000fe2000bf05270 */
[----:B------:R-:W-:-:S04]  /*1120*/  IADD3 R14, P2, PT, R14, 0x20, RZ ;  /* 0x000000200e0e7810 */ /* 0x000fc80007f5e0ff */
[----:B------:R-:W-:-:S05]  /*1130*/  IADD3.X R15, PT, PT, RZ, R15, RZ, P2, !PT ;  /* 0x0000000fff0f7210 */ /* 0x000fca00017fe4ff */
[----:B------:R-:W-:Y:S01]  /*1140*/  @!P0 FSEL R13, R13, R20, !P1 ;  /* 0x000000140d0d8208 */ /* 0x000fe20004800000 */
[----:B------:R-:W-:Y:S06]  /*1150*/  BRA.U UP0, `(.L_x_28) ;  /* 0xfffffff100947547 */ /* 0x000fec000b83ffff */
.L_x_3:
[----:B------:R-:W-:-:S09]  /*1160*/  UISETP.NE.AND UP0, UPT, UR8, URZ, UPT ;  /* 0x000000ff0800728c */ /* 0x000fd2000bf05270 */
[----:B------:R-:W-:Y:S05]  /*1170*/  BRA.U !UP0, `(.L_x_0) ;  /* 0x0000000908b87547 */ /* 0x000fea000b800000 */
[----:B------:R-:W-:-:S09]  /*1180*/  UISETP.NE.AND UP0, UPT, UR8, 0x1, UPT ;  /* 0x000000010800788c */ /* 0x000fd2000bf05270 */
[----:B------:R-:W-:Y:S05]  /*1190*/  BRA.U !UP0, `(.L_x_29) ;  /* 0x0000000508bc7547 */ /* 0x000fea000b800000 */
[----:B------:R-:W0:Y:S01]  /*11a0*/  LDC.64 R14, c[0x0][0x3a0] ;  /* 0x0000e800ff0e7b82 */ /* 0x000e220000000a00 */
[----:B------:R-:W-:-:S04]  /*11b0*/  IMAD.SHL.U32 R19, R10, 0x2, RZ ;  /* 0x000000020a137824 */ /* 0x000fc800078e00ff */
[----:B0-----:R-:W-:-:S05]  /*11c0*/  IMAD.WIDE.U32 R14, R19, 0x4, R14 ;  /* 0x00000004130e7825 */ /* 0x001fca00078e000e */
[----:B------:R-:W2:Y:S04]  /*11d0*/  LDG.E R3, desc[UR10][R14.64] ;  /* 0x0000000a0e037981 */ /* 0x000ea8000c1e1900 */
[----:B------:R-:W3:Y:S01]  /*11e0*/  LDG.E R0, desc[UR10][R14.64+0x4] ;  /* 0x0000040a0e007981 */ /* 0x000ee2000c1e1900 */
[----:B------:R-:W-:Y:S01]  /*11f0*/  BSSY.RECONVERGENT B0, `(.L_x_30) ;  /* 0x0000014000007945 */ /* 0x000fe20003800200 */
        /* <DEDUP_REMOVED lines=15> */
.L_x_31:
[----:B------:R-:W-:Y:S01]  /*12f0*/  FMUL.FTZ R20, R3, R12 ;  /* 0x0000000c03147220 */ /* 0x000fe20000410000 */
[----:B------:R-:W-:-:S03]  /*1300*/  FMUL.FTZ R0, R12, 0.5 ;  /* 0x3f0000000c007820 */ /* 0x000fc60000410000 */
[----:B------:R-:W-:-:S04]  /*1310*/  FFMA R3, -R20, R20, R3 ;  /* 0x0000001414037223 */ /* 0x000fc80000000103 */
[----:B------:R-:W-:-:S07]  /*1320*/  FFMA R20, R3, R0, R20 ;  /* 0x0000000003147223 */ /* 0x000fce0000000014 */
.L_x_32:
[----:B------:R-:W-:Y:S05]  /*1330*/  BSYNC.RECONVERGENT B0 ;  /* 0x0000000000007941 */ /* 0x000fea0003800200 */
.L_x_30:
        /* <DEDUP_REMOVED lines=13> */
.L_x_33:
        /* <DEDUP_REMOVED lines=12> */
.L_x_35:
[----:B------:R-:W-:Y:S05]  /*14d0*/  BSYNC.RECONVERGENT B0 ;  /* 0x0000000000007941 */ /* 0x000fea0003800200 */
.L_x_34:
[----:B------:R-:W2:Y:S04]  /*14e0*/  LDG.E R3, desc[UR10][R14.64+0x8] ;  /* 0x0000080a0e037981 */ /* 0x000ea8000c1e1900 */
[----:B------:R0:W3:Y:S01]  /*14f0*/  LDG.E R2, desc[UR10][R14.64+0xc] ;  /* 0x00000c0a0e027981 */ /* 0x0000e2000c1e1900 */
[C---:B------:R-:W-:Y:S01]  /*1500*/  FSETP.GE.AND P0, PT, R0.reuse, R8, PT ;  /* 0x000000080000720b */ /* 0x040fe20003f06000 */
[----:B------:R-:W-:Y:S01]  /*1510*/  BSSY.RECONVERGENT B0, `(.L_x_36) ;  /* 0x0000017000007945 */ /* 0x000fe20003800200 */
[----:B------:R-:W-:Y:S01]  /*1520*/  FSETP.GTU.AND P1, PT, R0, R9, PT ;  /* 0x000000090000720b */ /* 0x000fe20003f2c000 */
[----:B0-----:R-:W-:-:S10]  /*1530*/  FADD R14, R13, R0 ;  /* 0x000000000d0e7221 */ /* 0x001fd40000000000 */
[----:B------:R-:W-:Y:S02]  /*1540*/  @!P0 FSEL R14, R14, R13, !P1 ;  /* 0x0000000d0e0e8208 */ /* 0x000fe40004800000 */
        /* <DEDUP_REMOVED lines=15> */
.L_x_37:
[----:B------:R-:W-:Y:S01]  /*1640*/  FMUL.FTZ R13, R12, R11 ;  /* 0x0000000b0c0d7220 */ /* 0x000fe20000410000 */
[----:B------:R-:W-:-:S03]  /*1650*/  FMUL.FTZ R2, R11, 0.5 ;  /* 0x3f0000000b027820 */ /* 0x000fc60000410000 */
[----:B------:R-:W-:-:S04]  /*1660*/  FFMA R0, -R13, R13, R12 ;  /* 0x0000000d0d007223 */ /* 0x000fc8000000010c */
[----:B------:R-:W-:-:S07]  /*1670*/  FFMA R13, R0, R2, R13 ;  /* 0x00000002000d7223 */ /* 0x000fce000000000d */
.L_x_38:
[----:B------:R-:W-:Y:S05]  /*1680*/  BSYNC.RECONVERGENT B0 ;  /* 0x0000000000007941 */ /* 0x000fea0003800200 */
.L_x_36:
        /* <DEDUP_REMOVED lines=13> */
.L_x_39:
        /* <DEDUP_REMOVED lines=13> */
.L_x_41:
[----:B------:R-:W-:Y:S05]  /*1830*/  BSYNC.RECONVERGENT B0 ;  /* 0x0000000000007941 */ /* 0x000fea0003800200 */
.L_x_40:
[C---:B------:R-:W-:Y:S01]  /*1840*/  FSETP.GE.AND P0, PT, R11.reuse, R8, PT ;  /* 0x000000080b00720b */ /* 0x040fe20003f06000 */
[----:B------:R-:W-:Y:S01]  /*1850*/  FADD R13, R14, R11 ;  /* 0x0000000b0e0d7221 */ /* 0x000fe20000000000 */
[----:B------:R-:W-:Y:S02]  /*1860*/  FSETP.GTU.AND P1, PT, R11, R9, PT ;  /* 0x000000090b00720b */ /* 0x000fe40003f2c000 */
[----:B------:R-:W-:-:S09]  /*1870*/  IADD3 R10, PT, PT, R19, 0x2, -R10 ;  /* 0x00000002130a7810 */ /* 0x000fd20007ffe80a */
[----:B------:R-:W-:-:S07]  /*1880*/  @!P0 FSEL R13, R13, R14, !P1 ;  /* 0x0000000e0d0d8208 */ /* 0x000fce0004800000 */
.L_x_29:
[----:B------:R-:W0:Y:S02]  /*1890*/  LDCU UR4, c[0x0][0x398] ;  /* 0x00007300ff0477ac */ /* 0x000e240008000800 */
[----:B0-----:R-:W-:-:S04]  /*18a0*/  ULOP3.LUT UR4, UR4, 0x1, URZ, 0xc0, !UPT ;  /* 0x0000000104047892 */ /* 0x001fc8000f8ec0ff */
[----:B------:R-:W-:-:S09]  /*18b0*/  UISETP.NE.U32.AND UP0, UPT, UR4, 0x1, UPT ;  /* 0x000000010400788c */ /* 0x000fd2000bf05070 */
[----:B------:R-:W-:Y:S05]  /*18c0*/  BRA.U UP0, `(.L_x_0) ;  /* 0x0000000100e47547 */ /* 0x000fea000b800000 */
[----:B------:R-:W0:Y:S01]  /*18d0*/  LDC.64 R2, c[0x0][0x3a0] ;  /* 0x0000e800ff027b82 */ /* 0x000e220000000a00 */
[----:B------:R-:W-:-:S05]  /*18e0*/  SHF.L.U32 R11, R10, 0x1, RZ ;  /* 0x000000010a0b7819 */ /* 0x000fca00000006ff */
[----:B0-----:R-:W-:-:S05]  /*18f0*/  IMAD.WIDE.U32 R2, R11, 0x4, R2 ;  /* 0x000000040b027825 */ /* 0x001fca00078e0002 */
        /* <DEDUP_REMOVED lines=18> */
.L_x_43:
[----:B-1----:R-:W-:Y:S01]  /*1a20*/  FMUL.FTZ R10, R11, R12 ;  /* 0x0000000c0b0a7220 */ /* 0x002fe20000410000 */
[----:B------:R-:W-:-:S03]  /*1a30*/  FMUL.FTZ R0, R12, 0.5 ;  /* 0x3f0000000c007820 */ /* 0x000fc60000410000 */
[----:B------:R-:W-:-:S04]  /*1a40*/  FFMA R3, -R10, R10, R11 ;  /* 0x0000000a0a037223 */ /* 0x000fc8000000010b */
[----:B------:R-:W-:-:S07]  /*1a50*/  FFMA R10, R3, R0, R10 ;  /* 0x00000000030a7223 */ /* 0x000fce000000000a */
.L_x_44:
[----:B------:R-:W-:Y:S05]  /*1a60*/  BSYNC.RECONVERGENT B0 ;  /* 0x0000000000007941 */ /* 0x000fea0003800200 */
.L_x_42:
        /* <DEDUP_REMOVED lines=13> */
.L_x_45:
        /* <DEDUP_REMOVED lines=12> */
.L_x_47:
[----:B------:R-:W-:Y:S05]  /*1c00*/  BSYNC.RECONVERGENT B0 ;  /* 0x0000000000007941 */ /* 0x000fea0003800200 */
.L_x_46:
[C---:B------:R-:W-:Y:S01]  /*1c10*/  FSETP.GE.AND P0, PT, R0.reuse, R8, PT ;  /* 0x000000080000720b */ /* 0x040fe20003f06000 */
[----:B------:R-:W-:Y:S01]  /*1c20*/  FADD R2, R13, R0 ;  /* 0x000000000d027221 */ /* 0x000fe20000000000 */
[----:B------:R-:W-:-:S11]  /*1c30*/  FSETP.GTU.AND P1, PT, R0, R9, PT ;  /* 0x000000090000720b */ /* 0x000fd60003f2c000 */
[----:B------:R-:W-:-:S05]  /*1c40*/  @!P0 FSEL R2, R2, R13, !P1 ;  /* 0x0000000d02028208 */ /* 0x000fca0004800000 */
[----:B------:R-:W-:-:S07]  /*1c50*/  IMAD.MOV.U32 R13, RZ, RZ, R2 ;  /* 0x000000ffff0d7224 */ /* 0x000fce00078e0002 */
.L_x_0:
[----:B------:R-:W0:Y:S02]  /*1c60*/  LDC.64 R10, c[0x0][0x388] ;  /* 0x0000e200ff0a7b82 */ /* 0x000e240000000a00 */
[----:B0-----:R-:W-:-:S05]  /*1c70*/  IMAD.WIDE R2, R6, 0x4, R10 ;  /* 0x0000000406027825 */ /* 0x001fca00078e020a */
[----:B------:R-:W2:Y:S01]  /*1c80*/  LDG.E R0, desc[UR10][R2.64] ;  /* 0x0000000a02007981 */ /* 0x000ea2000c1e1900 */
[----:B------:R-:W0:Y:S01]  /*1c90*/  S2UR UR5, SR_CgaCtaId ;  /* 0x00000000000579c3 */ /* 0x000e220000008800 */
[----:B--2---:R-:W-:-:S05]  /*1ca0*/  FADD R13, R0, R13 ;  /* 0x0000000d000d7221 */ /* 0x004fca0000000000 */
[----:B------:R1:W-:Y:S02]  /*1cb0*/  STG.E desc[UR10][R2.64], R13 ;  /* 0x0000000d02007986 */ /* 0x0003e4000c10190a */
[----:B------:R-:W-:Y:S06]  /*1cc0*/  BAR.SYNC.DEFER_BLOCKING 0x0 ;  /* 0x0000000000007b1d */ /* 0x000fec0000010000 */
[----:B------:R-:W2:Y:S01]  /*1cd0*/  LDG.E R0, desc[UR10][R2.64] ;  /* 0x0000000a02007981 */ /* 0x000ea2000c1e1900 */
[----:B------:R-:W-:Y:S01]  /*1ce0*/  UMOV UR4, 0x400 ;  /* 0x0000040000047882 */ /* 0x000fe20000000000 */
[C---:B------:R-:W-:Y:S01]  /*1cf0*/  ISETP.NE.AND P0, PT, R4.reuse, RZ, PT ;  /* 0x000000ff0400720c */ /* 0x040fe20003f05270 */
[----:B0-----:R-:W-:Y:S01]  /*1d00*/  ULEA UR4, UR5, UR4, 0x18 ;  /* 0x0000000405047291 */ /* 0x001fe2000f8ec0ff */
[----:B------:R-:W-:Y:S05]  /*1d10*/  BSSY.RECONVERGENT B0, `(.L_x_48) ;  /* 0x000000e000007945 */ /* 0x000fea0003800200 */
[----:B------:R-:W-:-:S05]  /*1d20*/  LEA R4, R4, UR4, 0x2 ;  /* 0x0000000404047c11 */ /* 0x000fca000f8e10ff */
[----:B--2---:R1:W-:Y:S01]  /*1d30*/  STS [R4+0x4], R0 ;  /* 0x0000040004007388 */ /* 0x0043e20000000800 */
[----:B------:R-:W-:Y:S05]  /*1d40*/  @P0 BRA `(.L_x_49) ;  /* 0x0000000000280947 */ /* 0x000fea0003800000 */
[----:B------:R-:W-:-:S13]  /*1d50*/  ISETP.NE.AND P0, PT, R6, RZ, PT ;  /* 0x000000ff0600720c */ /* 0x000fda0003f05270 */
[----:B------:R-:W1:Y:S02]  /*1d60*/  @!P0 LDC.64 R8, c[0x0][0x388] ;  /* 0x0000e200ff088b82 */ /* 0x000e640000000a00 */
[----:B-1----:R-:W2:Y:S01]  /*1d70*/  @!P0 LDG.E R0, desc[UR10][R8.64] ;  /* 0x0000000a08008981 */ /* 0x002ea2000c1e1900 */
[----:B------:R-:W-:-:S05]  /*1d80*/  IADD3 R7, PT, PT, R6, R5, RZ ;  /* 0x0000000506077210 */ /* 0x000fca0007ffe0ff */
[----:B------:R-:W-:-:S06]  /*1d90*/  IMAD.WIDE.U32 R10, R7, 0x4, R10 ;  /* 0x00000004070a7825 */ /* 0x000fcc00078e000a */
[----:B------:R-:W3:Y:S04]  /*1da0*/  LDG.E R10, desc[UR10][R10.64] ;  /* 0x0000000a0a0a7981 */ /* 0x000ee8000c1e1900 */
[----:B------:R-:W2:Y:S01]  /*1db0*/  @P0 LDG.E R0, desc[UR10][R2.64+-0x4] ;  /* 0xfffffc0a02000981 */ /* 0x000ea2000c1e1900 */
[----:B------:R-:W-:-:S03]  /*1dc0*/  LEA R5, R5, R4, 0x2 ;  /* 0x0000000405057211 */ /* 0x000fc600078e10ff */
[----:B--2---:R0:W-:Y:S04]  /*1dd0*/  STS [UR4], R0 ;  /* 0x00000000ff007988 */ /* 0x0041e80008000804 */
[----:B---3--:R0:W-:Y:S02]  /*1de0*/  STS [R5+0x4], R10 ;  /* 0x0000040a05007388 */ /* 0x0081e40000000800 */
.L_x_49:
[----:B------:R-:W-:Y:S05]  /*1df0*/  BSYNC.RECONVERGENT B0 ;  /* 0x0000000000007941 */ /* 0x000fea0003800200 */
.L_x_48:
[----:B------:R-:W2:Y:S01]  /*1e00*/  LDCU UR4, c[0x0][0x390] ;  /* 0x00007200ff0477ac */ /* 0x000ea20008000800 */
[----:B------:R-:W-:Y:S01]  /*1e10*/  BAR.SYNC.DEFER_BLOCKING 0x0 ;  /* 0x0000000000007b1d */ /* 0x000fe20000010000 */
[----:B------:R-:W-:Y:S01]  /*1e20*/  ISETP.NE.AND P1, PT, R6, RZ, PT ;  /* 0x000000ff0600720c */ /* 0x000fe20003f25270 */
[----:B--2---:R-:W-:-:S06]  /*1e30*/  UIADD3 UR4, UPT, UPT, UR4, -0x1, URZ ;  /* 0xffffffff04047890 */ /* 0x004fcc000fffe0ff */
[----:B------:R-:W-:-:S13]  /*1e40*/  ISETP.NE.AND P0, PT, R6, UR4, PT ;  /* 0x0000000406007c0c */ /* 0x000fda000bf05270 */
[----:B------:R-:W-:Y:S05]  /*1e50*/  @P0 BRA P1, `(.L_x_50) ;  /* 0x0000000000140947 */ /* 0x000fea0000800000 */
[----:B-1----:R-:W2:Y:S01]  /*1e60*/  LDG.E R3, desc[UR10][R2.64] ;  /* 0x0000000a02037981 */ /* 0x002ea2000c1e1900 */
[----:B0-----:R-:W0:Y:S02]  /*1e70*/  LDC.64 R4, c[0x0][0x380] ;  /* 0x0000e000ff047b82 */ /* 0x001e240000000a00 */
[----:B0-----:R-:W-:-:S05]  /*1e80*/  IMAD.WIDE R6, R6, 0x4, R4 ;  /* 0x0000000406067825 */ /* 0x001fca00078e0204 */
[----:B--2---:R-:W-:Y:S01]  /*1e90*/  STG.E desc[UR10][R6.64], R3 ;  /* 0x0000000306007986 */ /* 0x004fe2000c10190a */
[----:B------:R-:W-:Y:S05]  /*1ea0*/  EXIT ;  /* 0x000000000000794d */ /* 0x000fea0003800000 */
.L_x_50:
[----:B01----:R-:W-:Y:S01]  /*1eb0*/  LDS R0, [R4] ;  /* 0x0000000004007984 */ /* 0x003fe20000000800 */
[----:B------:R-:W-:Y:S02]  /*1ec0*/  HFMA2 R8, -RZ, RZ, 2.125, 0 ;  /* 0x40400000ff087431 */ /* 0x000fe400000001ff */
[----:B------:R-:W-:Y:S01]  /*1ed0*/  IMAD.MOV.U32 R5, RZ, RZ, 0x3eaaaaab ;  /* 0x3eaaaaabff057424 */ /* 0x000fe200078e00ff */
[----:B------:R-:W-:Y:S01]  /*1ee0*/  BSSY.RECONVERGENT B0, `(.L_x_51) ;  /* 0x0000010000007945 */ /* 0x000fe20003800200 */
[----:B------:R-:W0:Y:S04]  /*1ef0*/  LDS R3, [R4+0x4] ;  /* 0x0000040004037984 */ /* 0x000e280000000800 */
[----:B------:R-:W1:Y:S01]  /*1f00*/  LDS R2, [R4+0x8] ;  /* 0x0000080004027984 */ /* 0x000e620000000800 */
[----:B0-----:R-:W-:Y:S01]  /*1f10*/  FADD R3, R0, R3 ;  /* 0x0000000300037221 */ /* 0x001fe20000000000 */
[----:B------:R-:W-:-:S03]  /*1f20*/  FFMA R0, R5, -R8, 1 ;  /* 0x3f80000005007423 */ /* 0x000fc60000000808 */
[----:B-1----:R-:W-:Y:S01]  /*1f30*/  FADD R3, R3, R2 ;  /* 0x0000000203037221 */ /* 0x002fe20000000000 */
[----:B------:R-:W-:-:S03]  /*1f40*/  FFMA R0, R0, R5, 0.3333333432674407959 ;  /* 0x3eaaaaab00007423 */ /* 0x000fc60000000005 */
[----:B------:R-:W0:Y:S01]  /*1f50*/  FCHK P0, R3, 3 ;  /* 0x4040000003007902 */ /* 0x000e220000000000 */
[----:B------:R-:W-:-:S04]  /*1f60*/  FFMA R2, R3, R0, RZ ;  /* 0x0000000003027223 */ /* 0x000fc800000000ff */
[----:B------:R-:W-:-:S04]  /*1f70*/  FFMA R5, R2, -3, R3 ;  /* 0xc040000002057823 */ /* 0x000fc80000000003 */
[----:B------:R-:W-:Y:S01]  /*1f80*/  FFMA R5, R0, R5, R2 ;  /* 0x0000000500057223 */ /* 0x000fe20000000002 */
[----:B0-----:R-:W-:Y:S06]  /*1f90*/  @!P0 BRA `(.L_x_52) ;  /* 0x0000000000108947 */ /* 0x001fec0003800000 */
[----:B------:R-:W-:Y:S02]  /*1fa0*/  MOV R0, 0x40400000 ;  /* 0x4040000000007802 */ /* 0x000fe40000000f00 */
[----:B------:R-:W-:-:S07]  /*1fb0*/  MOV R2, 0x1fd0 ;  /* 0x00001fd000027802 */ /* 0x000fce0000000f00 */
[----:B------:R-:W-:Y:S05]  /*1fc0*/  CALL.REL.NOINC `($__internal_1_$__cuda_sm3x_div_rn_noftz_f32_slowpath) ;  /* 0x00000000006c7944 */ /* 0x000fea0003c00000 */
[----:B------:R-:W-:-:S07]  /*1fd0*/  IMAD.MOV.U32 R5, RZ, RZ, R0 ;  /* 0x000000ffff057224 */ /* 0x000fce00078e0000 */
.L_x_52:
[----:B------:R-:W-:Y:S05]  /*1fe0*/  BSYNC.RECONVERGENT B0 ;  /* 0x0000000000007941 */ /* 0x000fea0003800200 */
.L_x_51:
[----:B------:R-:W0:Y:S02]  /*1ff0*/  LDC.64 R2, c[0x0][0x380] ;  /* 0x0000e000ff027b82 */ /* 0x000e240000000a00 */
[----:B0-----:R-:W-:-:S05]  /*2000*/  IMAD.WIDE R2, R6, 0x4, R2 ;  /* 0x0000000406027825 */ /* 0x001fca00078e0202 */
[----:B------:R-:W-:Y:S01]  /*2010*/  STG.E desc[UR10][R2.64], R5 ;  /* 0x0000000502007986 */ /* 0x000fe2000c10190a */
[----:B------:R-:W-:Y:S05]  /*2020*/  EXIT ;  /* 0x000000000000794d */ /* 0x000fea0003800000 */
        .weak           $__internal_0_$__cuda_sm20_sqrt_rn_f32_slowpath
        .type           $__internal_0_$__cuda_sm20_sqrt_rn_f32_slowpath,@function
        .size           $__internal_0_$__cuda_sm20_sqrt_rn_f32_slowpath,($__internal_1_$__cuda_sm3x_div_rn_noftz_f32_slowpath - $__internal_0_$__cuda_sm20_sqrt_rn_f32_slowpath)
$__internal_0_$__cuda_sm20_sqrt_rn_f32_slowpath:
[----:B------:R-:W-:-:S13]  /*2030*/  LOP3.LUT P0, RZ, R0, 0x7fffffff, RZ, 0xc0, !PT ;  /* 0x7fffffff00ff7812 */ /* 0x000fda000780c0ff */
[----:B------:R-:W-:Y:S01]  /*2040*/  @!P0 MOV R11, R0 ;  /* 0x00000000000b8202 */ /* 0x000fe20000000f00 */
[----:B------:R-:W-:Y:S06]  /*2050*/  @!P0 BRA `(.L_x_53) ;  /* 0x0000000000408947 */ /* 0x000fec0003800000 */
[----:B------:R-:W-:-:S13]  /*2060*/  FSETP.GEU.FTZ.AND P0, PT, R0, RZ, PT ;  /* 0x000000ff0000720b */ /* 0x000fda0003f1e000 */
[----:B------:R-:W-:Y:S01]  /*2070*/  @!P0 MOV R11, 0x7fffffff ;  /* 0x7fffffff000b8802 */ /* 0x000fe20000000f00 */
[----:B------:R-:W-:Y:S06]  /*2080*/  @!P0 BRA `(.L_x_53) ;  /* 0x0000000000348947 */ /* 0x000fec0003800000 */
[----:B------:R-:W-:-:S13]  /*2090*/  FSETP.GTU.FTZ.AND P0, PT, |R0|, +INF , PT ;  /* 0x7f8000000000780b */ /* 0x000fda0003f1c200 */
[----:B------:R-:W-:Y:S01]  /*20a0*/  @P0 FADD.FTZ R11, R0, 1 ;  /* 0x3f800000000b0421 */ /* 0x000fe20000010000 */
[----:B------:R-:W-:Y:S06]  /*20b0*/  @P0 BRA `(.L_x_53) ;  /* 0x0000000000280947 */ /* 0x000fec0003800000 */
[----:B------:R-:W-:-:S13]  /*20c0*/  FSETP.NEU.FTZ.AND P0, PT, |R0|, +INF , PT ;  /* 0x7f8000000000780b */ /* 0x000fda0003f1d200 */
[----:B------:R-:W-:-:S04]  /*20d0*/  @P0 FFMA R16, R0, 1.84467440737095516160e+19, RZ ;  /* 0x5f80000000100823 */ /* 0x000fc800000000ff */
[----:B------:R-:W0:Y:S02]  /*20e0*/  @P0 MUFU.RSQ R17, R16 ;  /* 0x0000001000110308 */ /* 0x000e240000001400 */
[----:B0-----:R-:W-:Y:S01]  /*20f0*/  @P0 FMUL.FTZ R3, R16, R17 ;  /* 0x0000001110030220 */ /* 0x001fe20000410000 */
[----:B------:R-:W-:-:S03]  /*2100*/  @P0 FMUL.FTZ R12, R17, 0.5 ;  /* 0x3f000000110c0820 */ /* 0x000fc60000410000 */
[----:B------:R-:W-:-:S04]  /*2110*/  @P0 FADD.FTZ R11, -R3, -RZ ;  /* 0x800000ff030b0221 */ /* 0x000fc80000010100 */
[----:B------:R-:W-:Y:S01]  /*2120*/  @P0 FFMA R18, R3, R11, R16 ;  /* 0x0000000b03120223 */ /* 0x000fe20000000010 */
[----:B------:R-:W-:-:S03]  /*2130*/  @!P0 IMAD.MOV.U32 R11, RZ, RZ, R0 ;  /* 0x000000ffff0b8224 */ /* 0x000fc600078e0000 */
[----:B------:R-:W-:-:S04]  /*2140*/  @P0 FFMA R12, R18, R12, R3 ;  /* 0x0000000c120c0223 */ /* 0x000fc80000000003 */
[----:B------:R-:W-:-:S07]  /*2150*/  @P0 FMUL.FTZ R11, R12, 2.3283064365386962891e-10 ;  /* 0x2f8000000c0b0820 */ /* 0x000fce0000410000 */
.L_x_53:
[----:B------:R-:W-:-:S04]  /*2160*/  HFMA2 R3, -RZ, RZ, 0, 0 ;  /* 0x00000000ff037431 */ /* 0x000fc800000001ff */
[----:B------:R-:W-:Y:S05]  /*2170*/  RET.REL.NODEC R2 `(_Z12kernelupdatePfS_i5Storm) ;  /* 0xffffffdc02a07950 */ /* 0x000fea0003c3ffff */
        .weak           $__internal_1_$__cuda_sm3x_div_rn_noftz_f32_slowpath
        .type           $__internal_1_$__cuda_sm3x_div_rn_noftz_f32_slowpath,@function
        .size           $__internal_1_$__cuda_sm3x_div_rn_noftz_f32_slowpath,(.L_x_67 - $__internal_1_$__cuda_sm3x_div_rn_noftz_f32_slowpath)
$__internal_1_$__cuda_sm3x_div_rn_noftz_f32_slowpath:
[----:B------:R-:W-:Y:S01]  /*2180*/  SHF.R.U32.HI R11, RZ, 0x17, R0 ;  /* 0x00000017ff0b7819 */ /* 0x000fe20000011600 */
[----:B------:R-:W-:Y:S01]  /*2190*/  BSSY.RECONVERGENT B1, `(.L_x_54) ;  /* 0x0000062000017945 */ /* 0x000fe20003800200 */
[----:B------:R-:W-:Y:S02]  /*21a0*/  SHF.R.U32.HI R16, RZ, 0x17, R3 ;  /* 0x00000017ff107819 */ /* 0x000fe40000011603 */
[----:B------:R-:W-:Y:S02]  /*21b0*/  LOP3.LUT R11, R11, 0xff, RZ, 0xc0, !PT ;  /* 0x000000ff0b0b7812 */ /* 0x000fe400078ec0ff */
[----:B------:R-:W-:Y:S02]  /*21c0*/  LOP3.LUT R16, R16, 0xff, RZ, 0xc0, !PT ;  /* 0x000000ff10107812 */ /* 0x000fe400078ec0ff */
[----:B------:R-:W-:-:S03]  /*21d0*/  IADD3 R17, PT, PT, R11, -0x1, RZ ;  /* 0xffffffff0b117810 */ /* 0x000fc60007ffe0ff */
[----:B------:R-:W-:Y:S01]  /*21e0*/  VIADD R18, R16, 0xffffffff ;  /* 0xffffffff10127836 */ /* 0x000fe20000000000 */
[----:B------:R-:W-:-:S04]  /*21f0*/  ISETP.GT.U32.AND P0, PT, R17, 0xfd, PT ;  /* 0x000000fd1100780c */ /* 0x000fc80003f04070 */
[----:B------:R-:W-:-:S13]  /*2200*/  ISETP.GT.U32.OR P0, PT, R18, 0xfd, P0 ;  /* 0x000000fd1200780c */ /* 0x000fda0000704470 */
[----:B------:R-:W-:Y:S01]  /*2210*/  @!P0 MOV R12, RZ ;  /* 0x000000ff000c8202 */ /* 0x000fe20000000f00 */
[----:B------:R-:W-:Y:S06]  /*2220*/  @!P0 BRA `(.L_x_55) ;  /* 0x00000000005c8947 */ /* 0x000fec0003800000 */
[----:B------:R-:W-:Y:S02]  /*2230*/  FSETP.GTU.FTZ.AND P0, PT, |R3|, +INF , PT ;  /* 0x7f8000000300780b */ /* 0x000fe40003f1c200 */
[----:B------:R-:W-:-:S04]  /*2240*/  FSETP.GTU.FTZ.AND P1, PT, |R0|, +INF , PT ;  /* 0x7f8000000000780b */ /* 0x000fc80003f3c200 */
[----:B------:R-:W-:-:S13]  /*2250*/  PLOP3.LUT P0, PT, P0, P1, PT, 0xf8, 0x8f ;  /* 0x00000000008f781c */ /* 0x000fda0000703f70 */
[----:B------:R-:W-:Y:S05]  /*2260*/  @P0 BRA `(.L_x_56) ;  /* 0x00000004004c0947 */ /* 0x000fea0003800000 */
[----:B------:R-:W-:-:S13]  /*2270*/  LOP3.LUT P0, RZ, R0, 0x7fffffff, R3, 0xc8, !PT ;  /* 0x7fffffff00ff7812 */ /* 0x000fda000780c803 */
[----:B------:R-:W-:Y:S05]  /*2280*/  @!P0 BRA `(.L_x_57) ;  /* 0x00000004003c8947 */ /* 0x000fea0003800000 */
[C---:B------:R-:W-:Y:S02]  /*2290*/  FSETP.NEU.FTZ.AND P2, PT, |R3|.reuse, +INF , PT ;  /* 0x7f8000000300780b */ /* 0x040fe40003f5d200 */
[----:B------:R-:W-:Y:S02]  /*22a0*/  FSETP.NEU.FTZ.AND P1, PT, |R0|, +INF , PT ;  /* 0x7f8000000000780b */ /* 0x000fe40003f3d200 */
[----:B------:R-:W-:-:S11]  /*22b0*/  FSETP.NEU.FTZ.AND P0, PT, |R3|, +INF , PT ;  /* 0x7f8000000300780b */ /* 0x000fd60003f1d200 */
[----:B------:R-:W-:Y:S05]  /*22c0*/  @!P1 BRA !P2, `(.L_x_57) ;  /* 0x00000004002c9947 */ /* 0x000fea0005000000 */
[----:B------:R-:W-:-:S04]  /*22d0*/  LOP3.LUT P2, RZ, R3, 0x7fffffff, RZ, 0xc0, !PT ;  /* 0x7fffffff03ff7812 */ /* 0x000fc8000784c0ff */
[----:B------:R-:W-:-:S13]  /*22e0*/  PLOP3.LUT P1, PT, P1, P2, PT, 0x2f, 0xf2 ;  /* 0x0000000000f2781c */ /* 0x000fda0000f24577 */
[----:B------:R-:W-:Y:S05]  /*22f0*/  @P1 BRA `(.L_x_58) ;  /* 0x0000000400181947 */ /* 0x000fea0003800000 */
[----:B------:R-:W-:-:S04]  /*2300*/  LOP3.LUT P1, RZ, R0, 0x7fffffff, RZ, 0xc0, !PT ;  /* 0x7fffffff00ff7812 */ /* 0x000fc8000782c0ff */
[----:B------:R-:W-:-:S13]  /*2310*/  PLOP3.LUT P0, PT, P0, P1, PT, 0x2f, 0xf2 ;  /* 0x0000000000f2781c */ /* 0x000fda0000702577 */
[----:B------:R-:W-:Y:S05]  /*2320*/  @P0 BRA `(.L_x_59) ;  /* 0x0000000400000947 */ /* 0x000fea0003800000 */
[----:B------:R-:W-:Y:S02]  /*2330*/  ISETP.GE.AND P0, PT, R18, RZ, PT ;  /* 0x000000ff1200720c */ /* 0x000fe40003f06270 */
[----:B------:R-:W-:-:S11]  /*2340*/  ISETP.GE.AND P1, PT, R17, RZ, PT ;  /* 0x000000ff1100720c */ /* 0x000fd60003f26270 */
[----:B------:R-:W-:Y:S01]  /*2350*/  @P0 MOV R12, RZ ;  /* 0x000000ff000c0202 */ /* 0x000fe20000000f00 */
[----:B------:R-:W-:Y:S02]  /*2360*/  @!P0 IMAD.MOV.U32 R12, RZ, RZ, -0x40 ;  /* 0xffffffc0ff0c8424 */ /* 0x000fe400078e00ff */
[----:B------:R-:W-:Y:S01]  /*2370*/  @!P0 FFMA R3, R3, 1.84467440737095516160e+19, RZ ;  /* 0x5f80000003038823 */ /* 0x000fe200000000ff */
[----:B------:R-:W-:Y:S02]  /*2380*/  @!P1 FFMA R0, R0, 1.84467440737095516160e+19, RZ ;  /* 0x5f80000000009823 */ /* 0x000fe400000000ff */
[----:B------:R-:W-:-:S07]  /*2390*/  @!P1 IADD3 R12, PT, PT, R12, 0x40, RZ ;  /* 0x000000400c0c9810 */ /* 0x000fce0007ffe0ff */
.L_x_55:
[----:B------:R-:W-:Y:S01]  /*23a0*/  LEA R17, R11, 0xc0800000, 0x17 ;  /* 0xc08000000b117811 */ /* 0x000fe200078eb8ff */
[----:B------:R-:W-:Y:S01]  /*23b0*/  VIADD R16, R16, 0xffffff81 ;  /* 0xffffff8110107836 */ /* 0x000fe20000000000 */
[----:B------:R-:W-:Y:S02]  /*23c0*/  BSSY.RECONVERGENT B2, `(.L_x_60) ;  /* 0x0000035000027945 */ /* 0x000fe40003800200 */
[----:B------:R-:W-:Y:S01]  /*23d0*/  IADD3 R22, PT, PT, -R17, R0, RZ ;  /* 0x0000000011167210 */ /* 0x000fe20007ffe1ff */
[C---:B------:R-:W-:Y:S01]  /*23e0*/  IMAD R0, R16.reuse, -0x800000, R3 ;  /* 0xff80000010007824 */ /* 0x040fe200078e0203 */
[----:B------:R-:W-:Y:S02]  /*23f0*/  IADD3 R11, PT, PT, R16, 0x7f, -R11 ;  /* 0x0000007f100b7810 */ /* 0x000fe40007ffe80b */
[----:B------:R-:W0:Y:S01]  /*2400*/  MUFU.RCP R18, R22 ;  /* 0x0000001600127308 */ /* 0x000e220000001000 */
[----:B------:R-:W-:Y:S01]  /*2410*/  FADD.FTZ R17, -R22, -RZ ;  /* 0x800000ff16117221 */ /* 0x000fe20000010100 */
[----:B------:R-:W-:-:S03]  /*2420*/  IADD3 R11, PT, PT, R11, R12, RZ ;  /* 0x0000000c0b0b7210 */ /* 0x000fc60007ffe0ff */
[----:B0-----:R-:W-:-:S04]  /*2430*/  FFMA R21, R18, R17, 1 ;  /* 0x3f80000012157423 */ /* 0x001fc80000000011 */
[----:B------:R-:W-:-:S04]  /*2440*/  FFMA R21, R18, R21, R18 ;  /* 0x0000001512157223 */ /* 0x000fc80000000012 */
[----:B------:R-:W-:-:S04]  /*2450*/  FFMA R18, R0, R21, RZ ;  /* 0x0000001500127223 */ /* 0x000fc800000000ff */
[----:B------:R-:W-:-:S04]  /*2460*/  FFMA R3, R17, R18, R0 ;  /* 0x0000001211037223 */ /* 0x000fc80000000000 */
[----:B------:R-:W-:-:S04]  /*2470*/  FFMA R18, R21, R3, R18 ;  /* 0x0000000315127223 */ /* 0x000fc80000000012 */
[----:B------:R-:W-:-:S04]  /*2480*/  FFMA R17, R17, R18, R0 ;  /* 0x0000001211117223 */ /* 0x000fc80000000000 */
[----:B------:R-:W-:-:S05]  /*2490*/  FFMA R0, R21, R17, R18 ;  /* 0x0000001115007223 */ /* 0x000fca0000000012 */
[----:B------:R-:W-:-:S04]  /*24a0*/  SHF.R.U32.HI R3, RZ, 0x17, R0 ;  /* 0x00000017ff037819 */ /* 0x000fc80000011600 */
[----:B------:R-:W-:-:S04]  /*24b0*/  LOP3.LUT R12, R3, 0xff, RZ, 0xc0, !PT ;  /* 0x000000ff030c7812 */ /* 0x000fc800078ec0ff */
[----:B------:R-:W-:-:S05]  /*24c0*/  IADD3 R3, PT, PT, R12, R11, RZ ;  /* 0x0000000b0c037210 */ /* 0x000fca0007ffe0ff */
[----:B------:R-:W-:-:S05]  /*24d0*/  VIADD R12, R3, 0xffffffff ;  /* 0xffffffff030c7836 */ /* 0x000fca0000000000 */
[----:B------:R-:W-:-:S13]  /*24e0*/  ISETP.GE.U32.AND P0, PT, R12, 0xfe, PT ;  /* 0x000000fe0c00780c */ /* 0x000fda0003f06070 */
[----:B------:R-:W-:Y:S05]  /*24f0*/  @!P0 BRA `(.L_x_61) ;  /* 0x0000000000808947 */ /* 0x000fea0003800000 */
[----:B------:R-:W-:-:S13]  /*2500*/  ISETP.GT.AND P0, PT, R3, 0xfe, PT ;  /* 0x000000fe0300780c */ /* 0x000fda0003f04270 */
[----:B------:R-:W-:Y:S05]  /*2510*/  @P0 BRA `(.L_x_62) ;  /* 0x00000000006c0947 */ /* 0x000fea0003800000 */
[----:B------:R-:W-:-:S13]  /*2520*/  ISETP.GE.AND P0, PT, R3, 0x1, PT ;  /* 0x000000010300780c */ /* 0x000fda0003f06270 */
[----:B------:R-:W-:Y:S05]  /*2530*/  @P0 BRA `(.L_x_63) ;  /* 0x0000000000740947 */ /* 0x000fea0003800000 */
[----:B------:R-:W-:Y:S02]  /*2540*/  ISETP.GE.AND P0, PT, R3, -0x18, PT ;  /* 0xffffffe80300780c */ /* 0x000fe40003f06270 */
[----:B------:R-:W-:-:S11]  /*2550*/  LOP3.LUT R0, R0, 0x80000000, RZ, 0xc0, !PT ;  /* 0x8000000000007812 */ /* 0x000fd600078ec0ff */
[----:B------:R-:W-:Y:S05]  /*2560*/  @!P0 BRA `(.L_x_63) ;  /* 0x0000000000688947 */ /* 0x000fea0003800000 */
[-CC-:B------:R-:W-:Y:S01]  /*2570*/  FFMA.RZ R11, R21, R17.reuse, R18.reuse ;  /* 0x00000011150b7223 */ /* 0x180fe2000000c012 */
[----:B------:R-:W-:Y:S01]  /*2580*/  IADD3 R16, PT, PT, R3, 0x20, RZ ;  /* 0x0000002003107810 */ /* 0x000fe20007ffe0ff */
[CCC-:B------:R-:W-:Y:S01]  /*2590*/  FFMA.RP R12, R21.reuse, R17.reuse, R18.reuse ;  /* 0x00000011150c7223 */ /* 0x1c0fe20000008012 */
[----:B------:R-:W-:Y:S01]  /*25a0*/  FFMA.RM R17, R21, R17, R18 ;  /* 0x0000001115117223 */ /* 0x000fe20000004012 */
[----:B------:R-:W-:Y:S02]  /*25b0*/  ISETP.NE.AND P2, PT, R3, RZ, PT ;  /* 0x000000ff0300720c */ /* 0x000fe40003f45270 */
[----:B------:R-:W-:Y:S02]  /*25c0*/  LOP3.LUT R11, R11, 0x7fffff, RZ, 0xc0, !PT ;  /* 0x007fffff0b0b7812 */ /* 0x000fe400078ec0ff */
[----:B------:R-:W-:Y:S02]  /*25d0*/  ISETP.NE.AND P1, PT, R3, RZ, PT ;  /* 0x000000ff0300720c */ /* 0x000fe40003f25270 */
[----:B------:R-:W-:-:S02]  /*25e0*/  LOP3.LUT R11, R11, 0x800000, RZ, 0xfc, !PT ;  /* 0x008000000b0b7812 */ /* 0x000fc400078efcff */
[----:B------:R-:W-:Y:S02]  /*25f0*/  IADD3 R3, PT, PT, -R3, RZ, RZ ;  /* 0x000000ff03037210 */ /* 0x000fe40007ffe1ff */
[----:B------:R-:W-:Y:S02]  /*2600*/  SHF.L.U32 R16, R11, R16, RZ ;  /* 0x000000100b107219 */ /* 0x000fe400000006ff */
[----:B------:R-:W-:Y:S02]  /*2610*/  FSETP.NEU.FTZ.AND P0, PT, R12, R17, PT ;  /* 0x000000110c00720b */ /* 0x000fe40003f1d000 */
[----:B------:R-:W-:Y:S02]  /*2620*/  SEL R12, R3, RZ, P2 ;  /* 0x000000ff030c7207 */ /* 0x000fe40001000000 */
[----:B------:R-:W-:Y:S02]  /*2630*/  ISETP.NE.AND P1, PT, R16, RZ, P1 ;  /* 0x000000ff1000720c */ /* 0x000fe40000f25270 */
[----:B------:R-:W-:-:S02]  /*2640*/  SHF.R.U32.HI R11, RZ, R12, R11 ;  /* 0x0000000cff0b7219 */ /* 0x000fc4000001160b */
[----:B------:R-:W-:Y:S02]  /*2650*/  PLOP3.LUT P0, PT, P0, P1, PT, 0xf8, 0x8f ;  /* 0x00000000008f781c */ /* 0x000fe40000703f70 */
[----:B------:R-:W-:Y:S02]  /*2660*/  SHF.R.U32.HI R3, RZ, 0x1, R11 ;  /* 0x00000001ff037819 */ /* 0x000fe4000001160b */
[----:B------:R-:W-:-:S04]  /*2670*/  SEL R12, RZ, 0x1, !P0 ;  /* 0x00000001ff0c7807 */ /* 0x000fc80004000000 */
[----:B------:R-:W-:-:S04]  /*2680*/  LOP3.LUT R12, R12, 0x1, R3, 0xf8, !PT ;  /* 0x000000010c0c7812 */ /* 0x000fc800078ef803 */
[----:B------:R-:W-:-:S05]  /*2690*/  LOP3.LUT R12, R12, R11, RZ, 0xc0, !PT ;  /* 0x0000000b0c0c7212 */ /* 0x000fca00078ec0ff */
[----:B------:R-:W-:-:S05]  /*26a0*/  IMAD.IADD R3, R3, 0x1, R12 ;  /* 0x0000000103037824 */ /* 0x000fca00078e020c */
[----:B------:R-:W-:Y:S01]  /*26b0*/  LOP3.LUT R0, R3, R0, RZ, 0xfc, !PT ;  /* 0x0000000003007212 */ /* 0x000fe200078efcff */
[----:B------:R-:W-:Y:S06]  /*26c0*/  BRA `(.L_x_63) ;  /* 0x0000000000107947 */ /* 0x000fec0003800000 */
.L_x_62:
[----:B------:R-:W-:-:S04]  /*26d0*/  LOP3.LUT R0, R0, 0x80000000, RZ, 0xc0, !PT ;  /* 0x8000000000007812 */ /* 0x000fc800078ec0ff */
[----:B------:R-:W-:Y:S01]  /*26e0*/  LOP3.LUT R0, R0, 0x7f800000, RZ, 0xfc, !PT ;  /* 0x7f80000000007812 */ /* 0x000fe200078efcff */
[----:B------:R-:W-:Y:S06]  /*26f0*/  BRA `(.L_x_63) ;  /* 0x0000000000047947 */ /* 0x000fec0003800000 */
.L_x_61:
[----:B------:R-:W-:-:S07]  /*2700*/  LEA R0, R11, R0, 0x17 ;  /* 0x000000000b007211 */ /* 0x000fce00078eb8ff */
.L_x_63:
[----:B------:R-:W-:Y:S05]  /*2710*/  BSYNC.RECONVERGENT B2 ;  /* 0x0000000000027941 */ /* 0x000fea0003800200 */
.L_x_60:
[----:B------:R-:W-:Y:S05]  /*2720*/  BRA `(.L_x_64) ;  /* 0x0000000000207947 */ /* 0x000fea0003800000 */
.L_x_59:
[----:B------:R-:W-:-:S04]  /*2730*/  LOP3.LUT R0, R0, 0x80000000, R3, 0x48, !PT ;  /* 0x8000000000007812 */ /* 0x000fc800078e4803 */
[----:B------:R-:W-:Y:S01]  /*2740*/  LOP3.LUT R0, R0, 0x7f800000, RZ, 0xfc, !PT ;  /* 0x7f80000000007812 */ /* 0x000fe200078efcff */
[----:B------:R-:W-:Y:S06]  /*2750*/  BRA `(.L_x_64) ;  /* 0x0000000000147947 */ /* 0x000fec0003800000 */
.L_x_58:
[----:B------:R-:W-:Y:S01]  /*2760*/  LOP3.LUT R0, R0, 0x80000000, R3, 0x48, !PT ;  /* 0x8000000000007812 */ /* 0x000fe200078e4803 */
[----:B------:R-:W-:Y:S06]  /*2770*/  BRA `(.L_x_64) ;  /* 0x00000000000c7947 */ /* 0x000fec0003800000 */
.L_x_57:
[----:B------:R-:W0:Y:S01]  /*2780*/  MUFU.RSQ R0, -QNAN ;  /* 0xffc0000000007908 */ /* 0x000e220000001400 */
[----:B------:R-:W-:Y:S05]  /*2790*/  BRA `(.L_x_64) ;  /* 0x0000000000047947 */ /* 0x000fea0003800000 */
.L_x_56:
[----:B------:R-:W-:-:S07]  /*27a0*/  FADD.FTZ R0, R3, R0 ;  /* 0x0000000003007221 */ /* 0x000fce0000010000 */
.L_x_64:
[----:B------:R-:W-:Y:S05]  /*27b0*/  BSYNC.RECONVERGENT B1 ;  /* 0x0000000000017941 */ /* 0x000fea0003800200 */
.L_x_54:
[----:B------:R-:W-:-:S04]  /*27c0*/  HFMA2 R3, -RZ, RZ, 0, 0 ;  /* 0x00000000ff037431 */ /* 0x000fc800000001ff */
[----:B0-----:R-:W-:Y:S05]  /*27d0*/  RET.REL.NODEC R2 `(_Z12kernelupdatePfS_i5Storm) ;  /* 0xffffffd802087950 */ /* 0x001fea0003c3ffff */
.L_x_65:
[----:B------:R-:W-:-:S00]  /*27e0*/  BRA `(.L_x_65) ;  /* 0xfffffffc00fc7947 */ /* 0x000fc0000383ffff */
[----:B------:R-:W-:-:S00]  /*27f0*/  NOP ;  /* 0x0000000000007918 */ /* 0x000fc00000000000 */
        /* <DEDUP_REMOVED lines=8> */
.L_x_67:


//--------------------- .nv.shared._Z12kernelupdatePfS_i5Storm --------------------------
	.section	.nv.shared._Z12kernelupdatePfS_i5Storm,"aw",@nobits
	.sectionflags	@""
	.align	16
	.zero		1024


//--------------------- .nv.shared.reserved.0     --------------------------
	.section	.nv.shared.reserved.0,"aw",@nobits
	.weak		__nv_reservedSMEM_offset_0_alias
	.size		__nv_reservedSMEM_offset_0_alias, 0, 64
	.other		__nv_reservedSMEM_offset_0_alias,@"STO_CUDA_RESERVED_SHARED STV_DEFAULT"
__nv_reservedSMEM_offset_0_alias:
	.zero		0
	.zero		64


//--------------------- .nv.constant0._Z12kernelupdatePfS_i5Storm --------------------------
	.section	.nv.constant0._Z12kernelupdatePfS_i5Storm,"a",@progbits
	.sectionflags	@""
	.align	4
.nv.constant0._Z12kernelupdatePfS_i5Storm:
	.zero		936


//--------------------- SYMBOLS --------------------------

	.type		.nv.reservedSmem.offset0,@object
	.size		.nv.reservedSmem.offset0,0x4
	.type		.nv.reservedSmem.cap,@object
	.size		.nv.reservedSmem.cap,0x4
